//
// Generated by NVIDIA NVVM Compiler
//
// Compiler Build ID: CL-36424714
// Cuda compilation tools, release 13.0, V13.0.88
// Based on NVVM 20.0.0
//

.version 9.0
.target sm_100
.address_size 64

	// .globl	_Z16multiply_and_addPfS_S_
.extern .func  (.param .b32 func_retval0) vprintf
(
	.param .b64 vprintf_param_0,
	.param .b64 vprintf_param_1
)
;
.extern .func __assertfail
(
	.param .b64 __assertfail_param_0,
	.param .b64 __assertfail_param_1,
	.param .b32 __assertfail_param_2,
	.param .b64 __assertfail_param_3,
	.param .b64 __assertfail_param_4
)
;
.func  (.param .align 16 .b8 func_retval0[16]) __internal_trig_reduction_slowpathd
(
	.param .b64 __internal_trig_reduction_slowpathd_param_0
)
;
// _ZZ16multiply_and_addPfS_S_E5itemp has been demoted
// _ZZ16multiply_and_addPfS_S_E5qtemp has been demoted
.global .align 1 .b8 __unnamed_1[56] = {118, 111, 105, 100, 32, 109, 117, 108, 116, 105, 112, 108, 121, 95, 109, 105, 120, 95, 97, 100, 100, 40, 115, 105, 103, 110, 101, 100, 32, 115, 104, 111, 114, 116, 32, 42, 44, 32, 102, 108, 111, 97, 116, 32, 42, 44, 32, 102, 108, 111, 97, 116, 32, 42, 41};
// _ZZ16multiply_mix_addPsPfS0_E5itemp has been demoted
// _ZZ16multiply_mix_addPsPfS0_E5qtemp has been demoted
.global .align 1 .b8 $str[14] = {114, 120, 95, 99, 117, 100, 97, 58, 32, 37, 100, 32, 10};
.global .align 1 .b8 $str$1[28] = {114, 120, 95, 99, 117, 100, 97, 58, 32, 105, 47, 113, 58, 32, 37, 102, 32, 37, 102, 32, 37, 102, 32, 37, 102, 32, 10};
.global .align 1 .b8 $str$2[31] = {114, 120, 95, 99, 117, 100, 97, 58, 32, 102, 105, 108, 116, 101, 114, 58, 32, 37, 102, 32, 37, 102, 32, 37, 102, 32, 37, 102, 32, 10};
.global .align 1 .b8 $str$3[30] = {114, 120, 95, 99, 117, 100, 97, 58, 32, 105, 113, 32, 116, 101, 109, 112, 32, 48, 32, 58, 32, 37, 102, 32, 37, 102, 32, 32, 10};
.global .align 1 .b8 $str$4[38] = {116, 115, 97, 109, 112, 32, 60, 61, 32, 40, 52, 32, 42, 32, 98, 108, 111, 99, 107, 68, 105, 109, 46, 120, 32, 42, 32, 103, 114, 105, 100, 68, 105, 109, 46, 120, 41};
.global .align 1 .b8 $str$5[27] = {47, 116, 109, 112, 47, 115, 97, 115, 115, 95, 99, 117, 95, 122, 101, 116, 57, 49, 108, 48, 103, 47, 107, 46, 99, 117};
.global .align 1 .b8 $str$6[17] = {114, 120, 95, 99, 117, 100, 97, 58, 109, 105, 120, 32, 37, 100, 32, 10};
.global .align 1 .b8 $str$7[31] = {114, 120, 95, 99, 117, 100, 97, 58, 109, 105, 120, 32, 105, 47, 113, 58, 32, 37, 102, 32, 37, 102, 32, 37, 102, 32, 37, 102, 32, 10};
.global .align 1 .b8 $str$8[34] = {114, 120, 95, 99, 117, 100, 97, 58, 109, 105, 120, 32, 102, 105, 108, 116, 101, 114, 58, 32, 37, 102, 32, 37, 102, 32, 37, 102, 32, 37, 102, 32, 10};
.global .align 1 .b8 $str$9[65] = {32, 32, 32, 61, 62, 32, 66, 108, 111, 99, 107, 73, 100, 120, 46, 120, 32, 37, 100, 58, 32, 112, 104, 97, 115, 101, 73, 110, 99, 58, 32, 37, 102, 32, 32, 112, 104, 105, 95, 114, 101, 109, 58, 32, 37, 102, 32, 32, 112, 104, 105, 79, 102, 102, 115, 101, 116, 58, 32, 37, 102, 32, 32, 10};
.global .align 8 .b8 __cudart_i2opi_d[144] = {8, 93, 141, 31, 177, 95, 251, 107, 234, 146, 82, 138, 247, 57, 7, 61, 123, 241, 229, 235, 199, 186, 39, 117, 45, 234, 95, 158, 102, 63, 70, 79, 183, 9, 203, 39, 207, 126, 54, 109, 31, 109, 10, 90, 139, 17, 47, 239, 15, 152, 5, 222, 255, 151, 248, 31, 59, 40, 249, 189, 139, 95, 132, 156, 244, 57, 83, 131, 57, 214, 145, 57, 65, 126, 95, 180, 38, 112, 156, 233, 132, 68, 187, 46, 245, 53, 130, 232, 62, 167, 41, 177, 28, 235, 29, 254, 28, 146, 209, 9, 234, 46, 73, 6, 224, 210, 77, 66, 58, 110, 36, 183, 97, 197, 187, 222, 171, 99, 81, 254, 65, 144, 67, 60, 153, 149, 98, 219, 192, 221, 52, 245, 209, 87, 39, 252, 41, 21, 68, 78, 110, 131, 249, 162};
.global .align 16 .b8 __cudart_sin_cos_coeffs[128] = {70, 210, 176, 44, 241, 229, 90, 190, 146, 227, 172, 105, 227, 29, 199, 62, 161, 98, 219, 25, 160, 1, 42, 191, 24, 8, 17, 17, 17, 17, 129, 63, 84, 85, 85, 85, 85, 85, 197, 191, 0, 0, 0, 0, 0, 0, 0, 0, 0, 0, 0, 0, 0, 0, 0, 0, 100, 129, 253, 32, 131, 255, 168, 189, 40, 133, 239, 193, 167, 238, 33, 62, 217, 230, 6, 142, 79, 126, 146, 190, 233, 188, 221, 25, 160, 1, 250, 62, 71, 93, 193, 22, 108, 193, 86, 191, 81, 85, 85, 85, 85, 85, 165, 63, 0, 0, 0, 0, 0, 0, 224, 191, 0, 0, 0, 0, 0, 0, 240, 63};

.visible .entry _Z16multiply_and_addPfS_S_(
	.param .u64 .ptr .align 1 _Z16multiply_and_addPfS_S__param_0,
	.param .u64 .ptr .align 1 _Z16multiply_and_addPfS_S__param_1,
	.param .u64 .ptr .align 1 _Z16multiply_and_addPfS_S__param_2
)
{
	.local .align 16 .b8 	__local_depot0[32];
	.reg .b64 	%SP;
	.reg .b64 	%SPL;
	.reg .pred 	%p<19>;
	.reg .b32 	%r<91>;
	.reg .b32 	%f<126>;
	.reg .b64 	%rd<25>;
	.reg .b64 	%fd<11>;
	// demoted variable
	.shared .align 4 .b8 _ZZ16multiply_and_addPfS_S_E5itemp[4096];
	// demoted variable
	.shared .align 4 .b8 _ZZ16multiply_and_addPfS_S_E5qtemp[4096];
	mov.u64 	%SPL, __local_depot0;
	cvta.local.u64 	%SP, %SPL;
	ld.param.u64 	%rd2, [_Z16multiply_and_addPfS_S__param_0];
	ld.param.u64 	%rd1, [_Z16multiply_and_addPfS_S__param_1];
	ld.param.u64 	%rd3, [_Z16multiply_and_addPfS_S__param_2];
	cvta.to.global.u64 	%rd4, %rd3;
	cvta.to.global.u64 	%rd5, %rd2;
	mov.u32 	%r33, %tid.y;
	mov.u32 	%r83, %ntid.x;
	mov.u32 	%r2, %tid.x;
	mad.lo.s32 	%r3, %r33, %r83, %r2;
	mov.u32 	%r4, %nctaid.x;
	mad.lo.s32 	%r34, %r4, %r33, %r2;
	shl.b32 	%r35, %r34, 2;
	shl.b32 	%r36, %r4, 1;
	mad.lo.s32 	%r37, %r4, 75, %r36;
	add.s32 	%r38, %r37, -75;
	mov.u32 	%r5, %ctaid.x;
	shl.b32 	%r39, %r2, 2;
	mad.lo.s32 	%r40, %r5, 150, %r39;
	mov.u32 	%r41, %ctaid.y;
	mov.u32 	%r42, %ntid.y;
	mad.lo.s32 	%r6, %r41, %r42, %r33;
	mul.lo.s32 	%r43, %r6, %r38;
	shl.b32 	%r44, %r43, 1;
	add.s32 	%r7, %r40, %r44;
	mul.wide.u32 	%rd6, %r7, 4;
	add.s64 	%rd7, %rd5, %rd6;
	ld.global.f32 	%f1, [%rd7];
	ld.global.f32 	%f2, [%rd7+4];
	add.s32 	%r45, %r7, 2;
	mul.wide.u32 	%rd8, %r45, 4;
	add.s64 	%rd9, %rd5, %rd8;
	ld.global.f32 	%f3, [%rd9];
	ld.global.f32 	%f4, [%rd9+4];
	mul.wide.u32 	%rd10, %r35, 4;
	add.s64 	%rd11, %rd4, %rd10;
	ld.global.f32 	%f5, [%rd11];
	ld.global.f32 	%f6, [%rd11+4];
	ld.global.f32 	%f7, [%rd11+8];
	ld.global.f32 	%f8, [%rd11+12];
	mul.f32 	%f35, %f1, %f5;
	mul.f32 	%f36, %f2, %f6;
	sub.f32 	%f37, %f35, %f36;
	fma.rn.f32 	%f38, %f3, %f7, %f37;
	mul.f32 	%f39, %f4, %f8;
	sub.f32 	%f40, %f38, %f39;
	shl.b32 	%r46, %r3, 2;
	mov.u32 	%r47, _ZZ16multiply_and_addPfS_S_E5itemp;
	add.s32 	%r8, %r47, %r46;
	st.shared.f32 	[%r8], %f40;
	mul.f32 	%f41, %f1, %f6;
	fma.rn.f32 	%f42, %f2, %f5, %f41;
	fma.rn.f32 	%f43, %f4, %f7, %f42;
	fma.rn.f32 	%f44, %f3, %f8, %f43;
	mov.u32 	%r48, _ZZ16multiply_and_addPfS_S_E5qtemp;
	add.s32 	%r9, %r48, %r46;
	st.shared.f32 	[%r9], %f44;
	bar.sync 	0;
	setp.ne.s32 	%p1, %r2, 0;
	setp.ne.s32 	%p2, %r5, 1;
	or.pred  	%p3, %p1, %p2;
	@%p3 bra 	$L__BB0_2;
	add.u64 	%rd12, %SP, 0;
	add.u64 	%rd13, %SPL, 0;
	st.local.u32 	[%rd13], %r7;
	mov.u64 	%rd14, $str;
	cvta.global.u64 	%rd15, %rd14;
	{ // callseq 0, 0
	.param .b64 param0;
	st.param.b64 	[param0], %rd15;
	.param .b64 param1;
	st.param.b64 	[param1], %rd12;
	.param .b32 retval0;
	call.uni (retval0), 
	vprintf, 
	(
	param0, 
	param1
	);
	ld.param.b32 	%r49, [retval0];
	} // callseq 0
	cvt.f64.f32 	%fd1, %f1;
	cvt.f64.f32 	%fd2, %f2;
	cvt.f64.f32 	%fd3, %f3;
	cvt.f64.f32 	%fd4, %f4;
	st.local.v2.f64 	[%rd13], {%fd1, %fd2};
	st.local.v2.f64 	[%rd13+16], {%fd3, %fd4};
	mov.u64 	%rd16, $str$1;
	cvta.global.u64 	%rd17, %rd16;
	{ // callseq 1, 0
	.param .b64 param0;
	st.param.b64 	[param0], %rd17;
	.param .b64 param1;
	st.param.b64 	[param1], %rd12;
	.param .b32 retval0;
	call.uni (retval0), 
	vprintf, 
	(
	param0, 
	param1
	);
	ld.param.b32 	%r51, [retval0];
	} // callseq 1
	cvt.f64.f32 	%fd5, %f5;
	cvt.f64.f32 	%fd6, %f6;
	cvt.f64.f32 	%fd7, %f7;
	cvt.f64.f32 	%fd8, %f8;
	st.local.v2.f64 	[%rd13], {%fd5, %fd6};
	st.local.v2.f64 	[%rd13+16], {%fd7, %fd8};
	mov.u64 	%rd18, $str$2;
	cvta.global.u64 	%rd19, %rd18;
	{ // callseq 2, 0
	.param .b64 param0;
	st.param.b64 	[param0], %rd19;
	.param .b64 param1;
	st.param.b64 	[param1], %rd12;
	.param .b32 retval0;
	call.uni (retval0), 
	vprintf, 
	(
	param0, 
	param1
	);
	ld.param.b32 	%r53, [retval0];
	} // callseq 2
	ld.shared.f32 	%f45, [%r8];
	cvt.f64.f32 	%fd9, %f45;
	ld.shared.f32 	%f46, [%r9];
	cvt.f64.f32 	%fd10, %f46;
	st.local.v2.f64 	[%rd13], {%fd9, %fd10};
	mov.u64 	%rd20, $str$3;
	cvta.global.u64 	%rd21, %rd20;
	{ // callseq 3, 0
	.param .b64 param0;
	st.param.b64 	[param0], %rd21;
	.param .b64 param1;
	st.param.b64 	[param1], %rd12;
	.param .b32 retval0;
	call.uni (retval0), 
	vprintf, 
	(
	param0, 
	param1
	);
	ld.param.b32 	%r55, [retval0];
	} // callseq 3
$L__BB0_2:
	and.b32  	%r57, %r83, 1;
	setp.eq.b32 	%p4, %r57, 1;
	@%p4 bra 	$L__BB0_7;
	mov.u32 	%r82, %r83;
$L__BB0_4:
	shr.u32 	%r83, %r82, 1;
	setp.ge.u32 	%p5, %r2, %r83;
	@%p5 bra 	$L__BB0_6;
	shl.b32 	%r58, %r82, 1;
	add.s32 	%r59, %r8, %r58;
	ld.shared.f32 	%f47, [%r59];
	ld.shared.f32 	%f48, [%r8];
	add.f32 	%f49, %f47, %f48;
	st.shared.f32 	[%r8], %f49;
	add.s32 	%r60, %r9, %r58;
	ld.shared.f32 	%f50, [%r60];
	ld.shared.f32 	%f51, [%r9];
	add.f32 	%f52, %f50, %f51;
	st.shared.f32 	[%r9], %f52;
$L__BB0_6:
	bar.sync 	0;
	and.b32  	%r61, %r82, 2;
	setp.eq.s32 	%p6, %r61, 0;
	mov.u32 	%r82, %r83;
	@%p6 bra 	$L__BB0_4;
$L__BB0_7:
	setp.ne.s32 	%p7, %r2, 0;
	setp.lt.u32 	%p8, %r83, 2;
	or.pred  	%p9, %p7, %p8;
	@%p9 bra 	$L__BB0_21;
	ld.shared.f32 	%f124, [%r8];
	ld.shared.f32 	%f125, [%r9];
	add.s32 	%r13, %r83, -1;
	add.s32 	%r63, %r83, -2;
	and.b32  	%r14, %r13, 7;
	setp.lt.u32 	%p10, %r63, 7;
	mov.b32 	%r89, 1;
	@%p10 bra 	$L__BB0_12;
	and.b32  	%r65, %r13, -8;
	neg.s32 	%r87, %r65;
	add.s32 	%r67, %r46, 16;
	add.s32 	%r85, %r47, %r67;
	add.s32 	%r84, %r48, %r67;
	mov.b32 	%r86, 0;
$L__BB0_10:
	.pragma "nounroll";
	ld.shared.f32 	%f54, [%r85+-12];
	add.f32 	%f55, %f54, %f124;
	ld.shared.f32 	%f56, [%r84+-12];
	add.f32 	%f57, %f56, %f125;
	ld.shared.f32 	%f58, [%r85+-8];
	add.f32 	%f59, %f58, %f55;
	ld.shared.f32 	%f60, [%r84+-8];
	add.f32 	%f61, %f60, %f57;
	ld.shared.f32 	%f62, [%r85+-4];
	add.f32 	%f63, %f62, %f59;
	ld.shared.f32 	%f64, [%r84+-4];
	add.f32 	%f65, %f64, %f61;
	ld.shared.f32 	%f66, [%r85];
	add.f32 	%f67, %f66, %f63;
	ld.shared.f32 	%f68, [%r84];
	add.f32 	%f69, %f68, %f65;
	ld.shared.f32 	%f70, [%r85+4];
	add.f32 	%f71, %f70, %f67;
	ld.shared.f32 	%f72, [%r84+4];
	add.f32 	%f73, %f72, %f69;
	ld.shared.f32 	%f74, [%r85+8];
	add.f32 	%f75, %f74, %f71;
	ld.shared.f32 	%f76, [%r84+8];
	add.f32 	%f77, %f76, %f73;
	ld.shared.f32 	%f78, [%r85+12];
	add.f32 	%f79, %f78, %f75;
	ld.shared.f32 	%f80, [%r84+12];
	add.f32 	%f81, %f80, %f77;
	ld.shared.f32 	%f82, [%r85+16];
	add.f32 	%f124, %f82, %f79;
	ld.shared.f32 	%f83, [%r84+16];
	add.f32 	%f125, %f83, %f81;
	add.s32 	%r87, %r87, 8;
	add.s32 	%r86, %r86, 8;
	add.s32 	%r85, %r85, 32;
	add.s32 	%r84, %r84, 32;
	setp.ne.s32 	%p11, %r87, 0;
	@%p11 bra 	$L__BB0_10;
	add.s32 	%r89, %r86, 1;
$L__BB0_12:
	setp.eq.s32 	%p12, %r14, 0;
	@%p12 bra 	$L__BB0_20;
	and.b32  	%r28, %r13, 3;
	setp.lt.u32 	%p13, %r14, 4;
	@%p13 bra 	$L__BB0_15;
	shl.b32 	%r70, %r89, 2;
	add.s32 	%r71, %r8, %r70;
	ld.shared.f32 	%f85, [%r71];
	add.f32 	%f86, %f85, %f124;
	add.s32 	%r72, %r9, %r70;
	ld.shared.f32 	%f87, [%r72];
	add.f32 	%f88, %f87, %f125;
	ld.shared.f32 	%f89, [%r71+4];
	add.f32 	%f90, %f89, %f86;
	ld.shared.f32 	%f91, [%r72+4];
	add.f32 	%f92, %f91, %f88;
	ld.shared.f32 	%f93, [%r71+8];
	add.f32 	%f94, %f93, %f90;
	ld.shared.f32 	%f95, [%r72+8];
	add.f32 	%f96, %f95, %f92;
	ld.shared.f32 	%f97, [%r71+12];
	add.f32 	%f124, %f97, %f94;
	ld.shared.f32 	%f98, [%r72+12];
	add.f32 	%f125, %f98, %f96;
	add.s32 	%r89, %r89, 4;
$L__BB0_15:
	setp.eq.s32 	%p14, %r28, 0;
	@%p14 bra 	$L__BB0_20;
	setp.eq.s32 	%p15, %r28, 1;
	@%p15 bra 	$L__BB0_18;
	shl.b32 	%r73, %r89, 2;
	add.s32 	%r74, %r8, %r73;
	ld.shared.f32 	%f100, [%r74];
	add.f32 	%f101, %f100, %f124;
	add.s32 	%r75, %r9, %r73;
	ld.shared.f32 	%f102, [%r75];
	add.f32 	%f103, %f102, %f125;
	ld.shared.f32 	%f104, [%r74+4];
	add.f32 	%f124, %f104, %f101;
	ld.shared.f32 	%f105, [%r75+4];
	add.f32 	%f125, %f105, %f103;
	add.s32 	%r89, %r89, 2;
$L__BB0_18:
	and.b32  	%r76, %r13, 1;
	setp.eq.b32 	%p16, %r76, 1;
	not.pred 	%p17, %p16;
	@%p17 bra 	$L__BB0_20;
	shl.b32 	%r77, %r89, 2;
	add.s32 	%r78, %r8, %r77;
	ld.shared.f32 	%f106, [%r78];
	add.f32 	%f124, %f106, %f124;
	add.s32 	%r79, %r9, %r77;
	ld.shared.f32 	%f107, [%r79];
	add.f32 	%f125, %f107, %f125;
$L__BB0_20:
	st.shared.f32 	[%r8], %f124;
	st.shared.f32 	[%r9], %f125;
$L__BB0_21:
	setp.ne.s32 	%p18, %r2, 0;
	bar.sync 	0;
	@%p18 bra 	$L__BB0_23;
	mad.lo.s32 	%r80, %r6, %r4, %r5;
	shl.b32 	%r81, %r80, 1;
	ld.shared.f32 	%f108, [%r8];
	cvta.to.global.u64 	%rd22, %rd1;
	mul.wide.u32 	%rd23, %r81, 4;
	add.s64 	%rd24, %rd22, %rd23;
	st.global.f32 	[%rd24], %f108;
	ld.shared.f32 	%f109, [%r9];
	st.global.f32 	[%rd24+4], %f109;
$L__BB0_23:
	ret;

}
	// .globl	_Z16multiply_mix_addPsPfS0_
.visible .entry _Z16multiply_mix_addPsPfS0_(
	.param .u64 .ptr .align 1 _Z16multiply_mix_addPsPfS0__param_0,
	.param .u64 .ptr .align 1 _Z16multiply_mix_addPsPfS0__param_1,
	.param .u64 .ptr .align 1 _Z16multiply_mix_addPsPfS0__param_2
)
{
	.local .align 16 .b8 	__local_depot1[32];
	.reg .b64 	%SP;
	.reg .b64 	%SPL;
	.reg .pred 	%p<80>;
	.reg .b16 	%rs<5>;
	.reg .b32 	%r<242>;
	.reg .b32 	%f<190>;
	.reg .b64 	%rd<122>;
	.reg .b64 	%fd<134>;
	// demoted variable
	.shared .align 4 .b8 _ZZ16multiply_mix_addPsPfS0_E5itemp[4096];
	// demoted variable
	.shared .align 4 .b8 _ZZ16multiply_mix_addPsPfS0_E5qtemp[4096];
	mov.u64 	%SPL, __local_depot1;
	cvta.local.u64 	%SP, %SPL;
	ld.param.u64 	%rd34, [_Z16multiply_mix_addPsPfS0__param_0];
	ld.param.u64 	%rd36, [_Z16multiply_mix_addPsPfS0__param_2];
	mov.u32 	%r1, %tid.y;
	mov.u32 	%r2, %ntid.x;
	mov.u32 	%r3, %tid.x;
	mov.u32 	%r4, %ctaid.x;
	mul.lo.s32 	%r84, %r4, %r2;
	cvt.rn.f32.u32 	%f33, %r84;
	shl.b32 	%r85, %r3, 2;
	cvt.rn.f32.u32 	%f34, %r85;
	fma.rn.f32 	%f35, %f33, 0f40000000, %f34;
	cvt.rzi.u32.f32 	%r86, %f35;
	mov.u32 	%r5, %nctaid.x;
	mul.lo.s32 	%r87, %r2, %r5;
	shl.b32 	%r88, %r87, 2;
	setp.le.u32 	%p1, %r86, %r88;
	@%p1 bra 	$L__BB1_2;
	mov.u64 	%rd37, $str$4;
	cvta.global.u64 	%rd38, %rd37;
	mov.u64 	%rd39, $str$5;
	cvta.global.u64 	%rd40, %rd39;
	mov.u64 	%rd41, __unnamed_1;
	cvta.global.u64 	%rd42, %rd41;
	{ // callseq 4, 0
	.param .b64 param0;
	st.param.b64 	[param0], %rd38;
	.param .b64 param1;
	st.param.b64 	[param1], %rd40;
	.param .b32 param2;
	st.param.b32 	[param2], 174;
	.param .b64 param3;
	st.param.b64 	[param3], %rd42;
	.param .b64 param4;
	st.param.b64 	[param4], 1;
	call.uni 
	__assertfail, 
	(
	param0, 
	param1, 
	param2, 
	param3, 
	param4
	);
	} // callseq 4
$L__BB1_2:
	mad.lo.s32 	%r89, %r5, %r1, %r3;
	shl.b32 	%r90, %r89, 2;
	shl.b32 	%r91, %r5, 5;
	shl.b32 	%r92, %r5, 1;
	add.s32 	%r93, %r91, %r92;
	add.s32 	%r94, %r93, -32;
	shl.b32 	%r95, %r4, 5;
	shl.b32 	%r96, %r3, 1;
	add.s32 	%r6, %r95, %r96;
	mul.lo.s32 	%r97, %r1, %r94;
	shl.b32 	%r98, %r97, 1;
	mov.u32 	%r99, %ctaid.y;
	mov.u32 	%r100, %ntid.y;
	mul.lo.s32 	%r7, %r99, %r100;
	mad.lo.s32 	%r101, %r94, %r7, %r6;
	shl.b32 	%r102, %r101, 1;
	add.s32 	%r8, %r102, %r98;
	cvta.to.global.u64 	%rd43, %rd36;
	mul.wide.u32 	%rd44, %r90, 4;
	add.s64 	%rd1, %rd43, %rd44;
	ld.global.f32 	%f1, [%rd1];
	cvta.to.global.u64 	%rd45, %rd34;
	mul.wide.u32 	%rd46, %r8, 2;
	add.s64 	%rd47, %rd45, %rd46;
	ld.global.u16 	%rs1, [%rd47];
	cvt.rn.f32.s16 	%f36, %rs1;
	mul.f32 	%f37, %f1, %f36;
	ld.global.f32 	%f2, [%rd1+4];
	ld.global.u16 	%rs2, [%rd47+2];
	cvt.rn.f32.s16 	%f38, %rs2;
	mul.f32 	%f39, %f2, %f38;
	sub.f32 	%f40, %f37, %f39;
	ld.global.f32 	%f3, [%rd1+8];
	ld.global.u16 	%rs3, [%rd47+4];
	cvt.rn.f32.s16 	%f41, %rs3;
	fma.rn.f32 	%f42, %f3, %f41, %f40;
	ld.global.f32 	%f4, [%rd1+12];
	ld.global.u16 	%rs4, [%rd47+6];
	cvt.rn.f32.s16 	%f43, %rs4;
	mul.f32 	%f44, %f4, %f43;
	sub.f32 	%f45, %f42, %f44;
	mad.lo.s32 	%r103, %r1, %r2, %r3;
	shl.b32 	%r104, %r103, 2;
	mov.u32 	%r105, _ZZ16multiply_mix_addPsPfS0_E5itemp;
	add.s32 	%r9, %r105, %r104;
	st.shared.f32 	[%r9], %f45;
	mul.f32 	%f46, %f2, %f36;
	fma.rn.f32 	%f47, %f1, %f38, %f46;
	fma.rn.f32 	%f48, %f3, %f43, %f47;
	fma.rn.f32 	%f49, %f4, %f41, %f48;
	mov.u32 	%r106, _ZZ16multiply_mix_addPsPfS0_E5qtemp;
	add.s32 	%r10, %r106, %r104;
	st.shared.f32 	[%r10], %f49;
	setp.ne.s32 	%p2, %r3, 0;
	setp.ne.s32 	%p3, %r4, 1;
	or.pred  	%p4, %p2, %p3;
	@%p4 bra 	$L__BB1_4;
	add.u64 	%rd48, %SP, 0;
	add.u64 	%rd49, %SPL, 0;
	st.local.u32 	[%rd49], %r8;
	mov.u64 	%rd50, $str$6;
	cvta.global.u64 	%rd51, %rd50;
	{ // callseq 5, 0
	.param .b64 param0;
	st.param.b64 	[param0], %rd51;
	.param .b64 param1;
	st.param.b64 	[param1], %rd48;
	.param .b32 retval0;
	call.uni (retval0), 
	vprintf, 
	(
	param0, 
	param1
	);
	ld.param.b32 	%r107, [retval0];
	} // callseq 5
	cvt.rn.f64.s16 	%fd35, %rs1;
	cvt.rn.f64.s16 	%fd36, %rs2;
	cvt.rn.f64.s16 	%fd37, %rs3;
	cvt.rn.f64.s16 	%fd38, %rs4;
	st.local.v2.f64 	[%rd49], {%fd35, %fd36};
	st.local.v2.f64 	[%rd49+16], {%fd37, %fd38};
	mov.u64 	%rd52, $str$7;
	cvta.global.u64 	%rd53, %rd52;
	{ // callseq 6, 0
	.param .b64 param0;
	st.param.b64 	[param0], %rd53;
	.param .b64 param1;
	st.param.b64 	[param1], %rd48;
	.param .b32 retval0;
	call.uni (retval0), 
	vprintf, 
	(
	param0, 
	param1
	);
	ld.param.b32 	%r109, [retval0];
	} // callseq 6
	cvt.f64.f32 	%fd39, %f1;
	cvt.f64.f32 	%fd40, %f2;
	cvt.f64.f32 	%fd41, %f3;
	cvt.f64.f32 	%fd42, %f4;
	st.local.v2.f64 	[%rd49], {%fd39, %fd40};
	st.local.v2.f64 	[%rd49+16], {%fd41, %fd42};
	mov.u64 	%rd54, $str$8;
	cvta.global.u64 	%rd55, %rd54;
	{ // callseq 7, 0
	.param .b64 param0;
	st.param.b64 	[param0], %rd55;
	.param .b64 param1;
	st.param.b64 	[param1], %rd48;
	.param .b32 retval0;
	call.uni (retval0), 
	vprintf, 
	(
	param0, 
	param1
	);
	ld.param.b32 	%r111, [retval0];
	} // callseq 7
$L__BB1_4:
	bar.sync 	0;
	and.b32  	%r113, %r2, 1;
	setp.eq.b32 	%p5, %r113, 1;
	mov.u32 	%r219, %r2;
	@%p5 bra 	$L__BB1_5;
	bra.uni 	$L__BB1_27;
$L__BB1_5:
	setp.eq.s32 	%p8, %r219, 0;
	mul.lo.s32 	%r118, %r219, -858993459;
	setp.gt.u32 	%p9, %r118, 858993459;
	or.pred  	%p10, %p8, %p9;
	@%p10 bra 	$L__BB1_9;
$L__BB1_6:
	mul.hi.u32 	%r119, %r219, -858993459;
	shr.u32 	%r15, %r119, 2;
	setp.ge.u32 	%p11, %r3, %r15;
	@%p11 bra 	$L__BB1_8;
	ld.shared.f32 	%f56, [%r9];
	shl.b32 	%r120, %r15, 2;
	add.s32 	%r121, %r9, %r120;
	ld.shared.f32 	%f57, [%r121];
	add.f32 	%f58, %f56, %f57;
	add.s32 	%r122, %r121, %r120;
	ld.shared.f32 	%f59, [%r122];
	add.f32 	%f60, %f58, %f59;
	add.s32 	%r123, %r122, %r120;
	ld.shared.f32 	%f61, [%r123];
	add.f32 	%f62, %f60, %f61;
	add.s32 	%r124, %r123, %r120;
	ld.shared.f32 	%f63, [%r124];
	add.f32 	%f64, %f62, %f63;
	st.shared.f32 	[%r9], %f64;
	ld.shared.f32 	%f65, [%r10];
	add.s32 	%r125, %r10, %r120;
	ld.shared.f32 	%f66, [%r125];
	add.f32 	%f67, %f65, %f66;
	add.s32 	%r126, %r125, %r120;
	ld.shared.f32 	%f68, [%r126];
	add.f32 	%f69, %f67, %f68;
	add.s32 	%r127, %r126, %r120;
	ld.shared.f32 	%f70, [%r127];
	add.f32 	%f71, %f69, %f70;
	add.s32 	%r128, %r127, %r120;
	ld.shared.f32 	%f72, [%r128];
	add.f32 	%f73, %f71, %f72;
	st.shared.f32 	[%r10], %f73;
$L__BB1_8:
	bar.sync 	0;
	setp.gt.u32 	%p12, %r219, 4;
	mul.lo.s32 	%r129, %r15, -858993459;
	setp.lt.u32 	%p13, %r129, 858993460;
	and.pred  	%p14, %p12, %p13;
	mov.u32 	%r219, %r15;
	@%p14 bra 	$L__BB1_6;
$L__BB1_9:
	setp.ne.s32 	%p15, %r3, 0;
	setp.lt.u32 	%p16, %r219, 2;
	or.pred  	%p17, %p15, %p16;
	@%p17 bra 	$L__BB1_23;
	ld.shared.f32 	%f188, [%r9];
	ld.shared.f32 	%f189, [%r10];
	add.s32 	%r17, %r219, -1;
	add.s32 	%r131, %r219, -2;
	and.b32  	%r18, %r17, 7;
	setp.lt.u32 	%p18, %r131, 7;
	mov.b32 	%r225, 1;
	@%p18 bra 	$L__BB1_14;
	and.b32  	%r133, %r17, -8;
	neg.s32 	%r223, %r133;
	add.s32 	%r136, %r104, 16;
	add.s32 	%r221, %r105, %r136;
	add.s32 	%r220, %r106, %r136;
	mov.b32 	%r222, 0;
$L__BB1_12:
	.pragma "nounroll";
	ld.shared.f32 	%f75, [%r221+-12];
	add.f32 	%f76, %f75, %f188;
	ld.shared.f32 	%f77, [%r220+-12];
	add.f32 	%f78, %f77, %f189;
	ld.shared.f32 	%f79, [%r221+-8];
	add.f32 	%f80, %f79, %f76;
	ld.shared.f32 	%f81, [%r220+-8];
	add.f32 	%f82, %f81, %f78;
	ld.shared.f32 	%f83, [%r221+-4];
	add.f32 	%f84, %f83, %f80;
	ld.shared.f32 	%f85, [%r220+-4];
	add.f32 	%f86, %f85, %f82;
	ld.shared.f32 	%f87, [%r221];
	add.f32 	%f88, %f87, %f84;
	ld.shared.f32 	%f89, [%r220];
	add.f32 	%f90, %f89, %f86;
	ld.shared.f32 	%f91, [%r221+4];
	add.f32 	%f92, %f91, %f88;
	ld.shared.f32 	%f93, [%r220+4];
	add.f32 	%f94, %f93, %f90;
	ld.shared.f32 	%f95, [%r221+8];
	add.f32 	%f96, %f95, %f92;
	ld.shared.f32 	%f97, [%r220+8];
	add.f32 	%f98, %f97, %f94;
	ld.shared.f32 	%f99, [%r221+12];
	add.f32 	%f100, %f99, %f96;
	ld.shared.f32 	%f101, [%r220+12];
	add.f32 	%f102, %f101, %f98;
	ld.shared.f32 	%f103, [%r221+16];
	add.f32 	%f188, %f103, %f100;
	ld.shared.f32 	%f104, [%r220+16];
	add.f32 	%f189, %f104, %f102;
	add.s32 	%r223, %r223, 8;
	add.s32 	%r222, %r222, 8;
	add.s32 	%r221, %r221, 32;
	add.s32 	%r220, %r220, 32;
	setp.ne.s32 	%p19, %r223, 0;
	@%p19 bra 	$L__BB1_12;
	add.s32 	%r225, %r222, 1;
$L__BB1_14:
	setp.eq.s32 	%p20, %r18, 0;
	@%p20 bra 	$L__BB1_22;
	and.b32  	%r32, %r17, 3;
	setp.lt.u32 	%p21, %r18, 4;
	@%p21 bra 	$L__BB1_17;
	shl.b32 	%r139, %r225, 2;
	add.s32 	%r140, %r9, %r139;
	ld.shared.f32 	%f106, [%r140];
	add.f32 	%f107, %f106, %f188;
	add.s32 	%r141, %r10, %r139;
	ld.shared.f32 	%f108, [%r141];
	add.f32 	%f109, %f108, %f189;
	ld.shared.f32 	%f110, [%r140+4];
	add.f32 	%f111, %f110, %f107;
	ld.shared.f32 	%f112, [%r141+4];
	add.f32 	%f113, %f112, %f109;
	ld.shared.f32 	%f114, [%r140+8];
	add.f32 	%f115, %f114, %f111;
	ld.shared.f32 	%f116, [%r141+8];
	add.f32 	%f117, %f116, %f113;
	ld.shared.f32 	%f118, [%r140+12];
	add.f32 	%f188, %f118, %f115;
	ld.shared.f32 	%f119, [%r141+12];
	add.f32 	%f189, %f119, %f117;
	add.s32 	%r225, %r225, 4;
$L__BB1_17:
	setp.eq.s32 	%p22, %r32, 0;
	@%p22 bra 	$L__BB1_22;
	setp.eq.s32 	%p23, %r32, 1;
	@%p23 bra 	$L__BB1_20;
	shl.b32 	%r142, %r225, 2;
	add.s32 	%r143, %r9, %r142;
	ld.shared.f32 	%f121, [%r143];
	add.f32 	%f122, %f121, %f188;
	add.s32 	%r144, %r10, %r142;
	ld.shared.f32 	%f123, [%r144];
	add.f32 	%f124, %f123, %f189;
	ld.shared.f32 	%f125, [%r143+4];
	add.f32 	%f188, %f125, %f122;
	ld.shared.f32 	%f126, [%r144+4];
	add.f32 	%f189, %f126, %f124;
	add.s32 	%r225, %r225, 2;
$L__BB1_20:
	and.b32  	%r145, %r17, 1;
	setp.eq.b32 	%p24, %r145, 1;
	not.pred 	%p25, %p24;
	@%p25 bra 	$L__BB1_22;
	shl.b32 	%r146, %r225, 2;
	add.s32 	%r147, %r9, %r146;
	ld.shared.f32 	%f127, [%r147];
	add.f32 	%f188, %f127, %f188;
	add.s32 	%r148, %r10, %r146;
	ld.shared.f32 	%f128, [%r148];
	add.f32 	%f189, %f128, %f189;
$L__BB1_22:
	st.shared.f32 	[%r9], %f188;
	st.shared.f32 	[%r10], %f189;
$L__BB1_23:
	setp.ne.s32 	%p26, %r3, 0;
	bar.sync 	0;
	@%p26 bra 	$L__BB1_79;
	ld.global.f32 	%f129, [%rd1+12];
	ld.global.f32 	%f130, [%rd1+8];
	div.rn.f32 	%f131, %f129, %f130;
	abs.f32 	%f132, %f131;
	setp.gt.f32 	%p27, %f132, 0f3F800000;
	rcp.approx.ftz.f32 	%f133, %f132;
	selp.f32 	%f134, %f133, %f132, %p27;
	mul.f32 	%f135, %f134, %f134;
	fma.rn.f32 	%f136, %f135, 0f3B2090AA, 0fBC6BE14F;
	fma.rn.f32 	%f137, %f136, %f135, 0f3D23397E;
	fma.rn.f32 	%f138, %f137, %f135, 0fBD948A7A;
	fma.rn.f32 	%f139, %f138, %f135, 0f3DD76B21;
	fma.rn.f32 	%f140, %f139, %f135, 0fBE111E88;
	fma.rn.f32 	%f141, %f140, %f135, 0f3E4CAF60;
	fma.rn.f32 	%f142, %f141, %f135, 0fBEAAAA27;
	mul.f32 	%f143, %f135, %f142;
	fma.rn.f32 	%f144, %f143, %f134, %f134;
	neg.f32 	%f145, %f144;
	fma.rn.f32 	%f146, 0f3F6EE581, 0f3FD774EB, %f145;
	selp.f32 	%f147, %f146, %f144, %p27;
	setp.num.f32 	%p28, %f132, %f132;
	copysign.f32 	%f148, %f131, %f147;
	selp.f32 	%f149, %f148, %f147, %p28;
	ld.global.f32 	%f150, [%rd1+4];
	ld.global.f32 	%f151, [%rd1];
	div.rn.f32 	%f152, %f150, %f151;
	abs.f32 	%f153, %f152;
	setp.gt.f32 	%p29, %f153, 0f3F800000;
	rcp.approx.ftz.f32 	%f154, %f153;
	selp.f32 	%f155, %f154, %f153, %p29;
	mul.f32 	%f156, %f155, %f155;
	fma.rn.f32 	%f157, %f156, 0f3B2090AA, 0fBC6BE14F;
	fma.rn.f32 	%f158, %f157, %f156, 0f3D23397E;
	fma.rn.f32 	%f159, %f158, %f156, 0fBD948A7A;
	fma.rn.f32 	%f160, %f159, %f156, 0f3DD76B21;
	fma.rn.f32 	%f161, %f160, %f156, 0fBE111E88;
	fma.rn.f32 	%f162, %f161, %f156, 0f3E4CAF60;
	fma.rn.f32 	%f163, %f162, %f156, 0fBEAAAA27;
	mul.f32 	%f164, %f156, %f163;
	fma.rn.f32 	%f165, %f164, %f155, %f155;
	neg.f32 	%f166, %f165;
	fma.rn.f32 	%f167, 0f3F6EE581, 0f3FD774EB, %f166;
	selp.f32 	%f168, %f167, %f165, %p29;
	setp.num.f32 	%p30, %f153, %f153;
	copysign.f32 	%f169, %f152, %f168;
	selp.f32 	%f170, %f169, %f168, %p30;
	sub.f32 	%f171, %f149, %f170;
	cvt.f64.f32 	%fd1, %f171;
	cvt.rn.f64.u32 	%fd43, %r2;
	mul.f64 	%fd2, %fd43, %fd1;
	{
	.reg .b32 %temp; 
	mov.b64 	{%temp, %r149}, %fd2;
	}
	and.b32  	%r150, %r149, 2147483647;
	{
	.reg .b32 %temp; 
	mov.b64 	{%r151, %temp}, %fd2;
	}
	mov.f64 	%fd44, 0d401921FB54442D18;
	{
	.reg .b32 %temp; 
	mov.b64 	{%temp, %r152}, %fd44;
	}
	and.b32  	%r37, %r152, 2147483647;
	{
	.reg .b32 %temp; 
	mov.b64 	{%r154, %temp}, %fd44;
	}
	mov.b64 	%fd125, {%r151, %r150};
	mov.b64 	%fd129, {%r154, %r37};
	max.u32 	%r155, %r150, %r37;
	setp.lt.u32 	%p31, %r155, 2146435072;
	@%p31 bra 	$L__BB1_31;
	setp.num.f64 	%p47, %fd125, %fd125;
	setp.num.f64 	%p48, %fd129, %fd129;
	and.pred  	%p49, %p47, %p48;
	@%p49 bra 	$L__BB1_30;
	mov.f64 	%fd54, 0d401921FB54442D18;
	add.rn.f64 	%fd127, %fd2, %fd54;
	bra.uni 	$L__BB1_47;
$L__BB1_27:
	shr.u32 	%r13, %r219, 1;
	setp.ge.u32 	%p6, %r3, %r13;
	@%p6 bra 	$L__BB1_29;
	shl.b32 	%r114, %r219, 1;
	add.s32 	%r115, %r9, %r114;
	ld.shared.f32 	%f50, [%r115];
	ld.shared.f32 	%f51, [%r9];
	add.f32 	%f52, %f50, %f51;
	st.shared.f32 	[%r9], %f52;
	add.s32 	%r116, %r10, %r114;
	ld.shared.f32 	%f53, [%r116];
	ld.shared.f32 	%f54, [%r10];
	add.f32 	%f55, %f53, %f54;
	st.shared.f32 	[%r10], %f55;
$L__BB1_29:
	bar.sync 	0;
	and.b32  	%r117, %r219, 2;
	setp.eq.s32 	%p7, %r117, 0;
	mov.u32 	%r219, %r13;
	@%p7 bra 	$L__BB1_27;
	bra.uni 	$L__BB1_5;
$L__BB1_30:
	setp.eq.f64 	%p50, %fd125, 0d7FF0000000000000;
	selp.f64 	%fd127, 0dFFF8000000000000, %fd2, %p50;
	bra.uni 	$L__BB1_47;
$L__BB1_31:
	setp.eq.f64 	%p32, %fd129, 0d0000000000000000;
	mov.f64 	%fd127, 0dFFF8000000000000;
	@%p32 bra 	$L__BB1_47;
	setp.ltu.f64 	%p33, %fd125, %fd129;
	mov.f64 	%fd127, %fd2;
	@%p33 bra 	$L__BB1_47;
	{
	.reg .b32 %temp; 
	mov.b64 	{%temp, %r156}, %fd125;
	}
	shr.u32 	%r227, %r156, 20;
	{
	.reg .b32 %temp; 
	mov.b64 	{%temp, %r39}, %fd129;
	}
	shr.u32 	%r228, %r39, 20;
	setp.gt.u32 	%p34, %r156, 1048575;
	@%p34 bra 	$L__BB1_35;
	mul.f64 	%fd125, %fd125, 0d4350000000000000;
	{
	.reg .b32 %temp; 
	mov.b64 	{%temp, %r157}, %fd125;
	}
	shr.u32 	%r158, %r157, 20;
	add.s32 	%r159, %r227, %r158;
	add.s32 	%r227, %r159, -54;
$L__BB1_35:
	setp.gt.u32 	%p35, %r39, 1048575;
	mov.f64 	%fd126, %fd129;
	@%p35 bra 	$L__BB1_37;
	mul.f64 	%fd126, %fd129, 0d4350000000000000;
	{
	.reg .b32 %temp; 
	mov.b64 	{%temp, %r160}, %fd126;
	}
	shr.u32 	%r161, %r160, 20;
	add.s32 	%r162, %r228, %r161;
	add.s32 	%r228, %r162, -54;
$L__BB1_37:
	mov.b64 	%rd57, %fd125;
	mov.b64 	%rd58, %fd126;
	and.b64  	%rd59, %rd57, 4503599627370495;
	or.b64  	%rd111, %rd59, 4503599627370496;
	and.b64  	%rd60, %rd58, 4503599627370495;
	or.b64  	%rd3, %rd60, 4503599627370496;
	sub.s32 	%r45, %r227, %r228;
	min.s32 	%r46, %r45, 0;
	add.s32 	%r163, %r228, %r46;
	sub.s32 	%r164, %r227, %r163;
	add.s32 	%r165, %r164, 1;
	and.b32  	%r47, %r165, 3;
	setp.eq.s32 	%p36, %r47, 0;
	mov.u32 	%r231, %r45;
	@%p36 bra 	$L__BB1_40;
	neg.s32 	%r229, %r47;
	mov.u32 	%r231, %r45;
$L__BB1_39:
	.pragma "nounroll";
	sub.s64 	%rd61, %rd111, %rd3;
	mov.b64 	%fd46, %rd61;
	{
	.reg .b32 %temp; 
	mov.b64 	{%temp, %r166}, %fd46;
	}
	setp.lt.s32 	%p37, %r166, 0;
	selp.b64 	%rd114, %rd111, %rd61, %p37;
	shl.b64 	%rd111, %rd114, 1;
	add.s32 	%r231, %r231, -1;
	add.s32 	%r229, %r229, 1;
	setp.ne.s32 	%p38, %r229, 0;
	@%p38 bra 	$L__BB1_39;
$L__BB1_40:
	sub.s32 	%r167, %r45, %r46;
	setp.lt.u32 	%p39, %r167, 3;
	@%p39 bra 	$L__BB1_42;
$L__BB1_41:
	sub.s64 	%rd62, %rd111, %rd3;
	mov.b64 	%fd47, %rd62;
	{
	.reg .b32 %temp; 
	mov.b64 	{%temp, %r168}, %fd47;
	}
	setp.lt.s32 	%p40, %r168, 0;
	selp.b64 	%rd63, %rd111, %rd62, %p40;
	shl.b64 	%rd64, %rd63, 1;
	sub.s64 	%rd65, %rd64, %rd3;
	mov.b64 	%fd48, %rd65;
	{
	.reg .b32 %temp; 
	mov.b64 	{%temp, %r169}, %fd48;
	}
	setp.lt.s32 	%p41, %r169, 0;
	selp.b64 	%rd66, %rd64, %rd65, %p41;
	shl.b64 	%rd67, %rd66, 1;
	sub.s64 	%rd68, %rd67, %rd3;
	mov.b64 	%fd49, %rd68;
	{
	.reg .b32 %temp; 
	mov.b64 	{%temp, %r170}, %fd49;
	}
	setp.lt.s32 	%p42, %r170, 0;
	selp.b64 	%rd69, %rd67, %rd68, %p42;
	shl.b64 	%rd70, %rd69, 1;
	sub.s64 	%rd71, %rd70, %rd3;
	mov.b64 	%fd50, %rd71;
	{
	.reg .b32 %temp; 
	mov.b64 	{%temp, %r171}, %fd50;
	}
	setp.lt.s32 	%p43, %r171, 0;
	selp.b64 	%rd114, %rd70, %rd71, %p43;
	shl.b64 	%rd111, %rd114, 1;
	add.s32 	%r55, %r231, -4;
	setp.gt.s32 	%p44, %r231, 3;
	mov.u32 	%r231, %r55;
	@%p44 bra 	$L__BB1_41;
$L__BB1_42:
	and.b64  	%rd13, %rd114, 9223372036854775807;
	setp.eq.s64 	%p45, %rd13, 0;
	mov.b64 	%rd115, 0;
	@%p45 bra 	$L__BB1_46;
	mov.b64 	%fd51, %rd13;
	mul.f64 	%fd52, %fd51, 0d4350000000000000;
	{
	.reg .b32 %temp; 
	mov.b64 	{%temp, %r172}, %fd52;
	}
	shr.u32 	%r173, %r172, 20;
	sub.s32 	%r174, 55, %r173;
	sub.s32 	%r56, %r228, %r174;
	shl.b64 	%rd14, %rd13, %r174;
	setp.gt.s32 	%p46, %r56, 0;
	@%p46 bra 	$L__BB1_45;
	sub.s32 	%r176, 1, %r56;
	shr.u64 	%rd115, %rd14, %r176;
	bra.uni 	$L__BB1_46;
$L__BB1_45:
	add.s32 	%r175, %r56, -1;
	cvt.u64.u32 	%rd73, %r175;
	shl.b64 	%rd74, %rd73, 52;
	add.s64 	%rd115, %rd74, %rd14;
$L__BB1_46:
	mov.b64 	%fd53, %rd115;
	copysign.f64 	%fd127, %fd2, %fd53;
$L__BB1_47:
	cvt.rn.f64.u32 	%fd55, %r4;
	mul.f64 	%fd13, %fd127, %fd55;
	cvt.rn.f64.u32 	%fd56, %r6;
	mul.f64 	%fd14, %fd56, %fd1;
	{
	.reg .b32 %temp; 
	mov.b64 	{%temp, %r178}, %fd14;
	}
	and.b32  	%r179, %r178, 2147483647;
	{
	.reg .b32 %temp; 
	mov.b64 	{%r180, %temp}, %fd14;
	}
	mov.b64 	%fd128, {%r180, %r179};
	max.u32 	%r181, %r179, %r37;
	setp.lt.u32 	%p51, %r181, 2146435072;
	@%p51 bra 	$L__BB1_51;
	setp.num.f64 	%p67, %fd128, %fd128;
	setp.num.f64 	%p68, %fd129, %fd129;
	and.pred  	%p69, %p67, %p68;
	@%p69 bra 	$L__BB1_50;
	mov.f64 	%fd66, 0d401921FB54442D18;
	add.rn.f64 	%fd130, %fd14, %fd66;
	bra.uni 	$L__BB1_67;
$L__BB1_50:
	setp.eq.f64 	%p70, %fd128, 0d7FF0000000000000;
	selp.f64 	%fd130, 0dFFF8000000000000, %fd14, %p70;
	bra.uni 	$L__BB1_67;
$L__BB1_51:
	setp.eq.f64 	%p52, %fd129, 0d0000000000000000;
	mov.f64 	%fd130, 0dFFF8000000000000;
	@%p52 bra 	$L__BB1_67;
	setp.ltu.f64 	%p53, %fd128, %fd129;
	mov.f64 	%fd130, %fd14;
	@%p53 bra 	$L__BB1_67;
	{
	.reg .b32 %temp; 
	mov.b64 	{%temp, %r182}, %fd128;
	}
	shr.u32 	%r233, %r182, 20;
	{
	.reg .b32 %temp; 
	mov.b64 	{%temp, %r58}, %fd129;
	}
	shr.u32 	%r234, %r58, 20;
	setp.gt.u32 	%p54, %r182, 1048575;
	@%p54 bra 	$L__BB1_55;
	mul.f64 	%fd128, %fd128, 0d4350000000000000;
	{
	.reg .b32 %temp; 
	mov.b64 	{%temp, %r183}, %fd128;
	}
	shr.u32 	%r184, %r183, 20;
	add.s32 	%r185, %r233, %r184;
	add.s32 	%r233, %r185, -54;
$L__BB1_55:
	setp.gt.u32 	%p55, %r58, 1048575;
	@%p55 bra 	$L__BB1_57;
	mul.f64 	%fd129, %fd129, 0d4350000000000000;
	{
	.reg .b32 %temp; 
	mov.b64 	{%temp, %r186}, %fd129;
	}
	shr.u32 	%r187, %r186, 20;
	add.s32 	%r188, %r234, %r187;
	add.s32 	%r234, %r188, -54;
$L__BB1_57:
	mov.b64 	%rd76, %fd128;
	mov.b64 	%rd77, %fd129;
	and.b64  	%rd78, %rd76, 4503599627370495;
	or.b64  	%rd117, %rd78, 4503599627370496;
	and.b64  	%rd79, %rd77, 4503599627370495;
	or.b64  	%rd19, %rd79, 4503599627370496;
	sub.s32 	%r64, %r233, %r234;
	min.s32 	%r65, %r64, 0;
	add.s32 	%r189, %r234, %r65;
	sub.s32 	%r190, %r233, %r189;
	add.s32 	%r191, %r190, 1;
	and.b32  	%r66, %r191, 3;
	setp.eq.s32 	%p56, %r66, 0;
	mov.u32 	%r237, %r64;
	@%p56 bra 	$L__BB1_60;
	neg.s32 	%r235, %r66;
	mov.u32 	%r237, %r64;
$L__BB1_59:
	.pragma "nounroll";
	sub.s64 	%rd80, %rd117, %rd19;
	mov.b64 	%fd58, %rd80;
	{
	.reg .b32 %temp; 
	mov.b64 	{%temp, %r192}, %fd58;
	}
	setp.lt.s32 	%p57, %r192, 0;
	selp.b64 	%rd120, %rd117, %rd80, %p57;
	shl.b64 	%rd117, %rd120, 1;
	add.s32 	%r237, %r237, -1;
	add.s32 	%r235, %r235, 1;
	setp.ne.s32 	%p58, %r235, 0;
	@%p58 bra 	$L__BB1_59;
$L__BB1_60:
	sub.s32 	%r193, %r64, %r65;
	setp.lt.u32 	%p59, %r193, 3;
	@%p59 bra 	$L__BB1_62;
$L__BB1_61:
	sub.s64 	%rd81, %rd117, %rd19;
	mov.b64 	%fd59, %rd81;
	{
	.reg .b32 %temp; 
	mov.b64 	{%temp, %r194}, %fd59;
	}
	setp.lt.s32 	%p60, %r194, 0;
	selp.b64 	%rd82, %rd117, %rd81, %p60;
	shl.b64 	%rd83, %rd82, 1;
	sub.s64 	%rd84, %rd83, %rd19;
	mov.b64 	%fd60, %rd84;
	{
	.reg .b32 %temp; 
	mov.b64 	{%temp, %r195}, %fd60;
	}
	setp.lt.s32 	%p61, %r195, 0;
	selp.b64 	%rd85, %rd83, %rd84, %p61;
	shl.b64 	%rd86, %rd85, 1;
	sub.s64 	%rd87, %rd86, %rd19;
	mov.b64 	%fd61, %rd87;
	{
	.reg .b32 %temp; 
	mov.b64 	{%temp, %r196}, %fd61;
	}
	setp.lt.s32 	%p62, %r196, 0;
	selp.b64 	%rd88, %rd86, %rd87, %p62;
	shl.b64 	%rd89, %rd88, 1;
	sub.s64 	%rd90, %rd89, %rd19;
	mov.b64 	%fd62, %rd90;
	{
	.reg .b32 %temp; 
	mov.b64 	{%temp, %r197}, %fd62;
	}
	setp.lt.s32 	%p63, %r197, 0;
	selp.b64 	%rd120, %rd89, %rd90, %p63;
	shl.b64 	%rd117, %rd120, 1;
	add.s32 	%r74, %r237, -4;
	setp.gt.s32 	%p64, %r237, 3;
	mov.u32 	%r237, %r74;
	@%p64 bra 	$L__BB1_61;
$L__BB1_62:
	and.b64  	%rd29, %rd120, 9223372036854775807;
	setp.eq.s64 	%p65, %rd29, 0;
	mov.b64 	%rd121, 0;
	@%p65 bra 	$L__BB1_66;
	mov.b64 	%fd63, %rd29;
	mul.f64 	%fd64, %fd63, 0d4350000000000000;
	{
	.reg .b32 %temp; 
	mov.b64 	{%temp, %r198}, %fd64;
	}
	shr.u32 	%r199, %r198, 20;
	sub.s32 	%r200, 55, %r199;
	sub.s32 	%r75, %r234, %r200;
	shl.b64 	%rd30, %rd29, %r200;
	setp.gt.s32 	%p66, %r75, 0;
	@%p66 bra 	$L__BB1_65;
	sub.s32 	%r202, 1, %r75;
	shr.u64 	%rd121, %rd30, %r202;
	bra.uni 	$L__BB1_66;
$L__BB1_65:
	add.s32 	%r201, %r75, -1;
	cvt.u64.u32 	%rd92, %r201;
	shl.b64 	%rd93, %rd92, 52;
	add.s64 	%rd121, %rd93, %rd30;
$L__BB1_66:
	mov.b64 	%fd65, %rd121;
	copysign.f64 	%fd130, %fd14, %fd65;
$L__BB1_67:
	setp.gt.u32 	%p71, %r4, 2;
	@%p71 bra 	$L__BB1_69;
	add.u64 	%rd94, %SP, 0;
	add.u64 	%rd95, %SPL, 0;
	st.local.u32 	[%rd95], %r4;
	st.local.f64 	[%rd95+8], %fd1;
	st.local.v2.f64 	[%rd95+16], {%fd13, %fd130};
	mov.u64 	%rd96, $str$9;
	cvta.global.u64 	%rd97, %rd96;
	{ // callseq 8, 0
	.param .b64 param0;
	st.param.b64 	[param0], %rd97;
	.param .b64 param1;
	st.param.b64 	[param1], %rd94;
	.param .b32 retval0;
	call.uni (retval0), 
	vprintf, 
	(
	param0, 
	param1
	);
	ld.param.b32 	%r203, [retval0];
	} // callseq 8
$L__BB1_69:
	ld.shared.f32 	%f31, [%r9];
	abs.f64 	%fd24, %fd13;
	setp.neu.f64 	%p72, %fd24, 0d7FF0000000000000;
	@%p72 bra 	$L__BB1_71;
	mov.f64 	%fd72, 0d0000000000000000;
	mul.rn.f64 	%fd132, %fd13, %fd72;
	mov.b32 	%r240, 1;
	bra.uni 	$L__BB1_74;
$L__BB1_71:
	mul.f64 	%fd67, %fd13, 0d3FE45F306DC9C883;
	cvt.rni.s32.f64 	%r239, %fd67;
	cvt.rn.f64.s32 	%fd68, %r239;
	fma.rn.f64 	%fd69, %fd68, 0dBFF921FB54442D18, %fd13;
	fma.rn.f64 	%fd70, %fd68, 0dBC91A62633145C00, %fd69;
	fma.rn.f64 	%fd132, %fd68, 0dB97B839A252049C0, %fd70;
	setp.ltu.f64 	%p73, %fd24, 0d41E0000000000000;
	@%p73 bra 	$L__BB1_73;
	{ // callseq 9, 0
	.param .b64 param0;
	st.param.f64 	[param0], %fd13;
	.param .align 16 .b8 retval0[16];
	call.uni (retval0), 
	__internal_trig_reduction_slowpathd, 
	(
	param0
	);
	ld.param.f64 	%fd132, [retval0];
	ld.param.b32 	%r239, [retval0+8];
	} // callseq 9
$L__BB1_73:
	add.s32 	%r240, %r239, 1;
$L__BB1_74:
	setp.neu.f64 	%p74, %fd24, 0d7FF0000000000000;
	shl.b32 	%r207, %r240, 6;
	cvt.u64.u32 	%rd98, %r207;
	and.b64  	%rd99, %rd98, 64;
	mov.u64 	%rd100, __cudart_sin_cos_coeffs;
	add.s64 	%rd101, %rd100, %rd99;
	mul.rn.f64 	%fd73, %fd132, %fd132;
	and.b32  	%r208, %r240, 1;
	setp.eq.b32 	%p75, %r208, 1;
	selp.f64 	%fd74, 0dBDA8FF8320FD8164, 0d3DE5DB65F9785EBA, %p75;
	ld.global.nc.v2.f64 	{%fd75, %fd76}, [%rd101];
	fma.rn.f64 	%fd77, %fd74, %fd73, %fd75;
	fma.rn.f64 	%fd78, %fd77, %fd73, %fd76;
	ld.global.nc.v2.f64 	{%fd79, %fd80}, [%rd101+16];
	fma.rn.f64 	%fd81, %fd78, %fd73, %fd79;
	fma.rn.f64 	%fd82, %fd81, %fd73, %fd80;
	ld.global.nc.v2.f64 	{%fd83, %fd84}, [%rd101+32];
	fma.rn.f64 	%fd85, %fd82, %fd73, %fd83;
	fma.rn.f64 	%fd86, %fd85, %fd73, %fd84;
	fma.rn.f64 	%fd87, %fd86, %fd132, %fd132;
	fma.rn.f64 	%fd88, %fd86, %fd73, 0d3FF0000000000000;
	selp.f64 	%fd89, %fd88, %fd87, %p75;
	and.b32  	%r209, %r240, 2;
	setp.eq.s32 	%p76, %r209, 0;
	mov.f64 	%fd90, 0d0000000000000000;
	sub.f64 	%fd91, %fd90, %fd89;
	selp.f64 	%fd30, %fd89, %fd91, %p76;
	ld.shared.f32 	%f32, [%r10];
	@%p74 bra 	$L__BB1_76;
	mov.f64 	%fd97, 0d0000000000000000;
	mul.rn.f64 	%fd133, %fd13, %fd97;
	mov.b32 	%r241, 0;
	bra.uni 	$L__BB1_78;
$L__BB1_76:
	mul.f64 	%fd92, %fd13, 0d3FE45F306DC9C883;
	cvt.rni.s32.f64 	%r241, %fd92;
	cvt.rn.f64.s32 	%fd93, %r241;
	fma.rn.f64 	%fd94, %fd93, 0dBFF921FB54442D18, %fd13;
	fma.rn.f64 	%fd95, %fd93, 0dBC91A62633145C00, %fd94;
	fma.rn.f64 	%fd133, %fd93, 0dB97B839A252049C0, %fd95;
	setp.ltu.f64 	%p77, %fd24, 0d41E0000000000000;
	@%p77 bra 	$L__BB1_78;
	{ // callseq 10, 0
	.param .b64 param0;
	st.param.f64 	[param0], %fd13;
	.param .align 16 .b8 retval0[16];
	call.uni (retval0), 
	__internal_trig_reduction_slowpathd, 
	(
	param0
	);
	ld.param.f64 	%fd133, [retval0];
	ld.param.b32 	%r241, [retval0+8];
	} // callseq 10
$L__BB1_78:
	ld.param.u64 	%rd109, [_Z16multiply_mix_addPsPfS0__param_1];
	cvt.f64.f32 	%fd98, %f31;
	cvt.f64.f32 	%fd99, %f32;
	shl.b32 	%r212, %r241, 6;
	cvt.u64.u32 	%rd102, %r212;
	and.b64  	%rd103, %rd102, 64;
	add.s64 	%rd105, %rd100, %rd103;
	mul.rn.f64 	%fd100, %fd133, %fd133;
	and.b32  	%r213, %r241, 1;
	setp.eq.b32 	%p78, %r213, 1;
	selp.f64 	%fd101, 0dBDA8FF8320FD8164, 0d3DE5DB65F9785EBA, %p78;
	ld.global.nc.v2.f64 	{%fd102, %fd103}, [%rd105];
	fma.rn.f64 	%fd104, %fd101, %fd100, %fd102;
	fma.rn.f64 	%fd105, %fd104, %fd100, %fd103;
	ld.global.nc.v2.f64 	{%fd106, %fd107}, [%rd105+16];
	fma.rn.f64 	%fd108, %fd105, %fd100, %fd106;
	fma.rn.f64 	%fd109, %fd108, %fd100, %fd107;
	ld.global.nc.v2.f64 	{%fd110, %fd111}, [%rd105+32];
	fma.rn.f64 	%fd112, %fd109, %fd100, %fd110;
	fma.rn.f64 	%fd113, %fd112, %fd100, %fd111;
	fma.rn.f64 	%fd114, %fd113, %fd133, %fd133;
	fma.rn.f64 	%fd115, %fd113, %fd100, 0d3FF0000000000000;
	selp.f64 	%fd116, %fd115, %fd114, %p78;
	and.b32  	%r214, %r241, 2;
	setp.eq.s32 	%p79, %r214, 0;
	mov.f64 	%fd117, 0d0000000000000000;
	sub.f64 	%fd118, %fd117, %fd116;
	selp.f64 	%fd119, %fd116, %fd118, %p79;
	mul.f64 	%fd120, %fd119, %fd99;
	mul.f64 	%fd121, %fd30, %fd98;
	sub.f64 	%fd122, %fd121, %fd120;
	cvt.rn.f32.f64 	%f172, %fd122;
	st.shared.f32 	[%r9], %f172;
	mul.f64 	%fd123, %fd119, %fd98;
	fma.rn.f64 	%fd124, %fd30, %fd99, %fd123;
	cvt.rn.f32.f64 	%f173, %fd124;
	st.shared.f32 	[%r10], %f173;
	add.s32 	%r215, %r7, %r1;
	mad.lo.s32 	%r216, %r215, %r5, %r4;
	shl.b32 	%r217, %r216, 1;
	cvta.to.global.u64 	%rd106, %rd109;
	mul.wide.s32 	%rd107, %r217, 4;
	add.s64 	%rd108, %rd106, %rd107;
	st.global.f32 	[%rd108], %f172;
	st.global.f32 	[%rd108+4], %f173;
$L__BB1_79:
	ret;

}
.func  (.param .align 16 .b8 func_retval0[16]) __internal_trig_reduction_slowpathd(
	.param .b64 __internal_trig_reduction_slowpathd_param_0
)
{
	.local .align 8 .b8 	__local_depot2[40];
	.reg .b64 	%SP;
	.reg .b64 	%SPL;
	.reg .pred 	%p<10>;
	.reg .b32 	%r<47>;
	.reg .b64 	%rd<74>;
	.reg .b64 	%fd<5>;

	mov.u64 	%SPL, __local_depot2;
	ld.param.f64 	%fd4, [__internal_trig_reduction_slowpathd_param_0];
	add.u64 	%rd1, %SPL, 0;
	{
	.reg .b32 %temp; 
	mov.b64 	{%temp, %r1}, %fd4;
	}
	shr.u32 	%r2, %r1, 20;
	and.b32  	%r3, %r2, 2047;
	setp.eq.s32 	%p1, %r3, 2047;
	mov.b32 	%r46, 0;
	@%p1 bra 	$L__BB2_9;
	add.s32 	%r20, %r3, -1024;
	mov.b64 	%rd20, %fd4;
	shl.b64 	%rd2, %rd20, 11;
	shr.u32 	%r4, %r20, 6;
	sub.s32 	%r45, 15, %r4;
	sub.s32 	%r21, 19, %r4;
	setp.lt.u32 	%p2, %r20, 128;
	selp.b32 	%r6, 18, %r21, %p2;
	setp.ge.s32 	%p3, %r45, %r6;
	mov.b64 	%rd70, 0;
	@%p3 bra 	$L__BB2_4;
	add.s32 	%r23, %r6, %r4;
	neg.s32 	%r43, %r23;
	or.b64  	%rd3, %rd2, -9223372036854775808;
	mov.b64 	%rd70, 0;
	mov.b32 	%r42, 0;
	mov.u64 	%rd25, __cudart_i2opi_d;
	mov.u32 	%r44, %r45;
$L__BB2_3:
	.pragma "nounroll";
	mul.wide.s32 	%rd22, %r42, 8;
	add.s64 	%rd23, %rd1, %rd22;
	mul.wide.s32 	%rd24, %r44, 8;
	add.s64 	%rd26, %rd25, %rd24;
	ld.global.nc.u64 	%rd27, [%rd26];
	{
	.reg .u32 %r0, %r1, %r2, %r3, %alo, %ahi, %blo, %bhi, %clo, %chi;
	mov.b64 	{%alo,%ahi}, %rd27;
	mov.b64 	{%blo,%bhi}, %rd3;
	mov.b64 	{%clo,%chi}, %rd70;
	mad.lo.cc.u32 	%r0, %alo, %blo, %clo;
	madc.hi.cc.u32 	%r1, %alo, %blo, %chi;
	madc.hi.u32 	%r2, %alo, %bhi, 0;
	mad.lo.cc.u32 	%r1, %alo, %bhi, %r1;
	madc.hi.cc.u32 	%r2, %ahi, %blo, %r2;
	madc.hi.u32 	%r3, %ahi, %bhi, 0;
	mad.lo.cc.u32 	%r1, %ahi, %blo, %r1;
	madc.lo.cc.u32 	%r2, %ahi, %bhi, %r2;
	addc.u32 	%r3, %r3, 0;
	mov.b64 	%rd28, {%r0,%r1};
	mov.b64 	%rd70, {%r2,%r3};
	}
	st.local.u64 	[%rd23], %rd28;
	add.s32 	%r44, %r44, 1;
	add.s32 	%r43, %r43, 1;
	add.s32 	%r42, %r42, 1;
	setp.ne.s32 	%p4, %r43, -15;
	mov.u32 	%r45, %r6;
	@%p4 bra 	$L__BB2_3;
$L__BB2_4:
	cvt.s64.s32 	%rd29, %r45;
	cvt.u64.u32 	%rd30, %r4;
	add.s64 	%rd31, %rd30, %rd29;
	shl.b64 	%rd32, %rd31, 3;
	add.s64 	%rd33, %rd1, %rd32;
	st.local.u64 	[%rd33+-120], %rd70;
	and.b32  	%r15, %r2, 63;
	ld.local.u64 	%rd72, [%rd1+16];
	ld.local.u64 	%rd71, [%rd1+24];
	setp.eq.s32 	%p5, %r15, 0;
	@%p5 bra 	$L__BB2_6;
	shl.b64 	%rd34, %rd71, %r15;
	shr.u64 	%rd35, %rd72, 1;
	xor.b32  	%r24, %r15, 63;
	shr.u64 	%rd36, %rd35, %r24;
	or.b64  	%rd71, %rd34, %rd36;
	ld.local.u64 	%rd37, [%rd1+8];
	shl.b64 	%rd38, %rd72, %r15;
	shr.u64 	%rd39, %rd37, 1;
	shr.u64 	%rd40, %rd39, %r24;
	or.b64  	%rd72, %rd38, %rd40;
$L__BB2_6:
	and.b32  	%r25, %r1, -2147483648;
	shr.u64 	%rd41, %rd71, 62;
	cvt.u32.u64 	%r26, %rd41;
	mov.b64 	{%r27, %r28}, %rd71;
	mov.b64 	{%r29, %r30}, %rd72;
	shf.l.wrap.b32 	%r31, %r30, %r27, 2;
	shf.l.wrap.b32 	%r32, %r27, %r28, 2;
	mov.b64 	%rd42, {%r31, %r32};
	shl.b64 	%rd43, %rd72, 2;
	shr.u64 	%rd44, %rd42, 63;
	cvt.u32.u64 	%r33, %rd44;
	add.s32 	%r34, %r33, %r26;
	setp.eq.s32 	%p6, %r25, 0;
	neg.s32 	%r35, %r34;
	selp.b32 	%r46, %r34, %r35, %p6;
	setp.gt.s64 	%p7, %rd42, -1;
	mov.b64 	%rd45, 0;
	{
	.reg .u32 %r0, %r1, %r2, %r3, %a0, %a1, %a2, %a3, %b0, %b1, %b2, %b3;
	mov.b64 	{%a0,%a1}, %rd45;
	mov.b64 	{%a2,%a3}, %rd45;
	mov.b64 	{%b0,%b1}, %rd43;
	mov.b64 	{%b2,%b3}, %rd42;
	sub.cc.u32 	%r0, %a0, %b0;
	subc.cc.u32 	%r1, %a1, %b1;
	subc.cc.u32 	%r2, %a2, %b2;
	subc.u32 	%r3, %a3, %b3;
	mov.b64 	%rd46, {%r0,%r1};
	mov.b64 	%rd47, {%r2,%r3};
	}
	xor.b32  	%r36, %r25, -2147483648;
	selp.b64 	%rd73, %rd42, %rd47, %p7;
	selp.b64 	%rd14, %rd43, %rd46, %p7;
	selp.b32 	%r17, %r25, %r36, %p7;
	clz.b64 	%r37, %rd73;
	cvt.u64.u32 	%rd15, %r37;
	setp.eq.s32 	%p8, %r37, 0;
	@%p8 bra 	$L__BB2_8;
	cvt.u32.u64 	%r38, %rd15;
	and.b32  	%r39, %r38, 63;
	shl.b64 	%rd48, %rd73, %r39;
	shr.u64 	%rd49, %rd14, 1;
	not.b32 	%r40, %r38;
	and.b32  	%r41, %r40, 63;
	shr.u64 	%rd50, %rd49, %r41;
	or.b64  	%rd73, %rd48, %rd50;
$L__BB2_8:
	mov.b64 	%rd51, -3958705157555305931;
	{
	.reg .u32 %r0, %r1, %r2, %r3, %alo, %ahi, %blo, %bhi;
	mov.b64 	{%alo,%ahi}, %rd73;
	mov.b64 	{%blo,%bhi}, %rd51;
	mul.lo.u32 	%r0, %alo, %blo;
	mul.hi.u32 	%r1, %alo, %blo;
	mad.lo.cc.u32 	%r1, %alo, %bhi, %r1;
	madc.hi.u32 	%r2, %alo, %bhi, 0;
	mad.lo.cc.u32 	%r1, %ahi, %blo, %r1;
	madc.hi.cc.u32 	%r2, %ahi, %blo, %r2;
	madc.hi.u32 	%r3, %ahi, %bhi, 0;
	mad.lo.cc.u32 	%r2, %ahi, %bhi, %r2;
	addc.u32 	%r3, %r3, 0;
	mov.b64 	%rd52, {%r0,%r1};
	mov.b64 	%rd53, {%r2,%r3};
	}
	setp.gt.s64 	%p9, %rd53, 0;
	{
	.reg .u32 %r0, %r1, %r2, %r3, %a0, %a1, %a2, %a3, %b0, %b1, %b2, %b3;
	mov.b64 	{%a0,%a1}, %rd52;
	mov.b64 	{%a2,%a3}, %rd53;
	mov.b64 	{%b0,%b1}, %rd52;
	mov.b64 	{%b2,%b3}, %rd53;
	add.cc.u32 	%r0, %a0, %b0;
	addc.cc.u32 	%r1, %a1, %b1;
	addc.cc.u32 	%r2, %a2, %b2;
	addc.u32 	%r3, %a3, %b3;
	mov.b64 	%rd54, {%r0,%r1};
	mov.b64 	%rd55, {%r2,%r3};
	}
	selp.b64 	%rd56, %rd55, %rd53, %p9;
	selp.s64 	%rd57, -1, 0, %p9;
	sub.s64 	%rd58, %rd57, %rd15;
	cvt.u64.u32 	%rd59, %r17;
	shl.b64 	%rd60, %rd59, 32;
	add.s64 	%rd61, %rd56, 1;
	shr.u64 	%rd62, %rd61, 10;
	add.s64 	%rd63, %rd62, 1;
	shr.u64 	%rd64, %rd63, 1;
	shl.b64 	%rd65, %rd58, 52;
	add.s64 	%rd66, %rd65, %rd64;
	add.s64 	%rd67, %rd66, 4602678819172646912;
	or.b64  	%rd68, %rd67, %rd60;
	mov.b64 	%fd4, %rd68;
$L__BB2_9:
	st.param.f64 	[func_retval0], %fd4;
	st.param.b32 	[func_retval0+8], %r46;
	ret;

}


// ===== COMPILED SASS (sm_100) =====

	.target	sm_100

	.elftype	@"ET_EXEC"


//--------------------- .note.nv.tkinfo           --------------------------
	.section	.note.nv.tkinfo,"",@"SHT_NOTE"
	.sectionflags	@"SHF_NOTE_NV_TKINFO"
	.tkinfo
        /*0018*/ 	.word	0x00000002
        /*0030*/ 	.string	""
        /*0030*/ 	.string	"ptxas"
        /*0030*/ 	.string	"Cuda compilation tools, release 13.0, V13.0.88"
        /*0030*/ 	.string	"Build cuda_13.0.r13.0/compiler.36424714_0"
        /*0030*/ 	.string	"-arch sm_100 -m 64 "



//--------------------- .note.nv.cuinfo           --------------------------
	.section	.note.nv.cuinfo,"",@"SHT_NOTE"
	.sectionflags	@"SHF_NOTE_NV_CUINFO"
        /*0018*/ 	.short	0x0002
        /*001a*/ 	.short	0x0064
        /*001c*/ 	.short	0x0082
	.zero		2


//--------------------- .nv.info                  --------------------------
	.section	.nv.info,"",@"SHT_CUDA_INFO"
	.align	4


	//----- nvinfo : EIATTR_REGCOUNT
	.align		4
        /*0000*/ 	.byte	0x04, 0x2f
        /*0002*/ 	.short	(.L_14 - .L_13)
	.align		4
.L_13:
        /*0004*/ 	.word	index@(_Z16multiply_and_addPfS_S_)
        /*0008*/ 	.word	0x00000026


	//----- nvinfo : EIATTR_FRAME_SIZE
	.align		4
.L_14:
        /*000c*/ 	.byte	0x04, 0x11
        /*000e*/ 	.short	(.L_16 - .L_15)
	.align		4
.L_15:
        /*0010*/ 	.word	index@(_Z16multiply_and_addPfS_S_)
        /*0014*/ 	.word	0x00000020


	//----- nvinfo : EIATTR_REGCOUNT
	.align		4
.L_16:
        /*0018*/ 	.byte	0x04, 0x2f
        /*001a*/ 	.short	(.L_18 - .L_17)
	.align		4
.L_17:
        /*001c*/ 	.word	index@(_Z16multiply_mix_addPsPfS0_)
        /*0020*/ 	.word	0x00000026


	//----- nvinfo : EIATTR_FRAME_SIZE
	.align		4
.L_18:
        /*0024*/ 	.byte	0x04, 0x11
        /*0026*/ 	.short	(.L_20 - .L_19)
	.align		4
.L_19:
        /*0028*/ 	.word	index@($_Z16multiply_mix_addPsPfS0_$__internal_trig_reduction_slowpathd)
        /*002c*/ 	.word	0x00000050


	//----- nvinfo : EIATTR_FRAME_SIZE
	.align		4
.L_20:
        /*0030*/ 	.byte	0x04, 0x11
        /*0032*/ 	.short	(.L_22 - .L_21)
	.align		4
.L_21:
        /*0034*/ 	.word	index@($__internal_0_$__cuda_sm3x_div_rn_noftz_f32_slowpath)
        /*0038*/ 	.word	0x00000050


	//----- nvinfo : EIATTR_FRAME_SIZE
	.align		4
.L_22:
        /*003c*/ 	.byte	0x04, 0x11
        /*003e*/ 	.short	(.L_24 - .L_23)
	.align		4
.L_23:
        /*0040*/ 	.word	index@(_Z16multiply_mix_addPsPfS0_)
        /*0044*/ 	.word	0x00000050


	//----- nvinfo : EIATTR_MIN_STACK_SIZE
	.align		4
.L_24:
        /*0048*/ 	.byte	0x04, 0x12
        /*004a*/ 	.short	(.L_26 - .L_25)
	.align		4
.L_25:
        /*004c*/ 	.word	index@(_Z16multiply_mix_addPsPfS0_)
        /*0050*/ 	.word	0x00000050


	//----- nvinfo : EIATTR_MIN_STACK_SIZE
	.align		4
.L_26:
        /*0054*/ 	.byte	0x04, 0x12
        /*0056*/ 	.short	(.L_28 - .L_27)
	.align		4
.L_27:
        /*0058*/ 	.word	index@(_Z16multiply_and_addPfS_S_)
        /*005c*/ 	.word	0x00000020
.L_28:


//--------------------- .nv.compat                --------------------------
	.section	.nv.compat,"",@"SHT_CUDA_COMPAT_INFO"
	.align	4
        /*0000*/ 	.byte	0x02, 0x09, 0x00, 0x00, 0x02, 0x02, 0x01, 0x00, 0x02, 0x05, 0x05, 0x00, 0x03, 0x07, 0x01, 0x01
        /*0010*/ 	.byte	0x02, 0x03, 0x00, 0x00, 0x02, 0x06, 0x01, 0x00, 0x04, 0x0b, 0x08, 0x00, 0x01, 0x00, 0x00, 0x00
        /*0020*/ 	.byte	0x00, 0x00, 0x00, 0x00


//--------------------- .nv.info._Z16multiply_mix_addPsPfS0_ --------------------------
	.section	.nv.info._Z16multiply_mix_addPsPfS0_,"",@"SHT_CUDA_INFO"
	.sectionflags	@""
	.align	4


	//----- nvinfo : EIATTR_CUDA_API_VERSION
	.align		4
        /*0000*/ 	.byte	0x04, 0x37
        /*0002*/ 	.short	(.L_30 - .L_29)
.L_29:
        /*0004*/ 	.word	0x00000082


	//----- nvinfo : EIATTR_KPARAM_INFO
	.align		4
.L_30:
        /*0008*/ 	.byte	0x04, 0x17
        /*000a*/ 	.short	(.L_32 - .L_31)
.L_31:
        /*000c*/ 	.word	0x00000000
        /*0010*/ 	.short	0x0002
        /*0012*/ 	.short	0x0010
        /*0014*/ 	.byte	0x00, 0xf5, 0x21, 0x00


	//----- nvinfo : EIATTR_KPARAM_INFO
	.align		4
.L_32:
        /*0018*/ 	.byte	0x04, 0x17
        /*001a*/ 	.short	(.L_34 - .L_33)
.L_33:
        /*001c*/ 	.word	0x00000000
        /*0020*/ 	.short	0x0001
        /*0022*/ 	.short	0x0008
        /*0024*/ 	.byte	0x00, 0xf5, 0x21, 0x00


	//----- nvinfo : EIATTR_KPARAM_INFO
	.align		4
.L_34:
        /*0028*/ 	.byte	0x04, 0x17
        /*002a*/ 	.short	(.L_36 - .L_35)
.L_35:
        /*002c*/ 	.word	0x00000000
        /*0030*/ 	.short	0x0000
        /*0032*/ 	.short	0x0000
        /*0034*/ 	.byte	0x00, 0xf5, 0x21, 0x00


	//----- nvinfo : EIATTR_SPARSE_MMA_MASK
	.align		4
.L_36:
        /*0038*/ 	.byte	0x03, 0x50
        /*003a*/ 	.short	0x0000


	//----- nvinfo : EIATTR_MAXREG_COUNT
	.align		4
        /*003c*/ 	.byte	0x03, 0x1b
        /*003e*/ 	.short	0x00ff


	//----- nvinfo : EIATTR_NUM_BARRIERS
	.align		4
        /*0040*/ 	.byte	0x02, 0x4c
        /*0042*/ 	.byte	0x01
	.zero		1


	//----- nvinfo : EIATTR_EXTERNS
	.align		4
        /*0044*/ 	.byte	0x04, 0x0f
        /*0046*/ 	.short	(.L_38 - .L_37)


	//   ....[0]....
	.align		4
.L_37:
        /*0048*/ 	.word	index@(vprintf)


	//   ....[1]....
	.align		4
        /*004c*/ 	.word	index@(__assertfail)


	//----- nvinfo : EIATTR_MERCURY_ISA_VERSION
	.align		4
.L_38:
        /*0050*/ 	.byte	0x03, 0x5f
        /*0052*/ 	.short	0x0101


	//----- nvinfo : EIATTR_VRC_CTA_INIT_COUNT
	.align		4
        /*0054*/ 	.byte	0x02, 0x4a
	.zero		1
	.zero		1


	//----- nvinfo : EIATTR_SYSCALL_OFFSETS
	.align		4
        /*0058*/ 	.byte	0x04, 0x46
        /*005a*/ 	.short	(.L_40 - .L_39)


	//   ....[0]....
.L_39:
        /*005c*/ 	.word	0x00000260


	//   ....[1]....
        /*0060*/ 	.word	0x00000620


	//   ....[2]....
        /*0064*/ 	.word	0x00000710


	//   ....[3]....
        /*0068*/ 	.word	0x000007f0


	//   ....[4]....
        /*006c*/ 	.word	0x000027b0


	//----- nvinfo : EIATTR_EXIT_INSTR_OFFSETS
	.align		4
.L_40:
        /*0070*/ 	.byte	0x04, 0x1c
        /*0072*/ 	.short	(.L_42 - .L_41)


	//   ....[0]....
.L_41:
        /*0074*/ 	.word	0x000013a0


	//   ....[1]....
        /*0078*/ 	.word	0x00003040


	//----- nvinfo : EIATTR_CRS_STACK_SIZE
	.align		4
.L_42:
        /*007c*/ 	.byte	0x04, 0x1e
        /*007e*/ 	.short	(.L_44 - .L_43)
.L_43:
        /*0080*/ 	.word	0x00000000


	//----- nvinfo : EIATTR_CBANK_PARAM_SIZE
	.align		4
.L_44:
        /*0084*/ 	.byte	0x03, 0x19
        /*0086*/ 	.short	0x0018


	//----- nvinfo : EIATTR_PARAM_CBANK
	.align		4
        /*0088*/ 	.byte	0x04, 0x0a
        /*008a*/ 	.short	(.L_46 - .L_45)
	.align		4
.L_45:
        /*008c*/ 	.word	index@(.nv.constant0._Z16multiply_mix_addPsPfS0_)
        /*0090*/ 	.short	0x0380
        /*0092*/ 	.short	0x0018


	//----- nvinfo : EIATTR_SW_WAR
	.align		4
.L_46:
        /*0094*/ 	.byte	0x04, 0x36
        /*0096*/ 	.short	(.L_48 - .L_47)
.L_47:
        /*0098*/ 	.word	0x00000008
.L_48:


//--------------------- .nv.info._Z16multiply_and_addPfS_S_ --------------------------
	.section	.nv.info._Z16multiply_and_addPfS_S_,"",@"SHT_CUDA_INFO"
	.sectionflags	@""
	.align	4


	//----- nvinfo : EIATTR_CUDA_API_VERSION
	.align		4
        /*0000*/ 	.byte	0x04, 0x37
        /*0002*/ 	.short	(.L_50 - .L_49)
.L_49:
        /*0004*/ 	.word	0x00000082


	//----- nvinfo : EIATTR_KPARAM_INFO
	.align		4
.L_50:
        /*0008*/ 	.byte	0x04, 0x17
        /*000a*/ 	.short	(.L_52 - .L_51)
.L_51:
        /*000c*/ 	.word	0x00000000
        /*0010*/ 	.short	0x0002
        /*0012*/ 	.short	0x0010
        /*0014*/ 	.byte	0x00, 0xf5, 0x21, 0x00


	//----- nvinfo : EIATTR_KPARAM_INFO
	.align		4
.L_52:
        /*0018*/ 	.byte	0x04, 0x17
        /*001a*/ 	.short	(.L_54 - .L_53)
.L_53:
        /*001c*/ 	.word	0x00000000
        /*0020*/ 	.short	0x0001
        /*0022*/ 	.short	0x0008
        /*0024*/ 	.byte	0x00, 0xf5, 0x21, 0x00


	//----- nvinfo : EIATTR_KPARAM_INFO
	.align		4
.L_54:
        /*0028*/ 	.byte	0x04, 0x17
        /*002a*/ 	.short	(.L_56 - .L_55)
.L_55:
        /*002c*/ 	.word	0x00000000
        /*0030*/ 	.short	0x0000
        /*0032*/ 	.short	0x0000
        /*0034*/ 	.byte	0x00, 0xf5, 0x21, 0x00


	//----- nvinfo : EIATTR_SPARSE_MMA_MASK
	.align		4
.L_56:
        /*0038*/ 	.byte	0x03, 0x50
        /*003a*/ 	.short	0x0000


	//----- nvinfo : EIATTR_MAXREG_COUNT
	.align		4
        /*003c*/ 	.byte	0x03, 0x1b
        /*003e*/ 	.short	0x00ff


	//----- nvinfo : EIATTR_NUM_BARRIERS
	.align		4
        /*0040*/ 	.byte	0x02, 0x4c
        /*0042*/ 	.byte	0x01
	.zero		1


	//----- nvinfo : EIATTR_EXTERNS
	.align		4
        /*0044*/ 	.byte	0x04, 0x0f
        /*0046*/ 	.short	(.L_58 - .L_57)


	//   ....[0]....
	.align		4
.L_57:
        /*0048*/ 	.word	index@(vprintf)


	//----- nvinfo : EIATTR_MERCURY_ISA_VERSION
	.align		4
.L_58:
        /*004c*/ 	.byte	0x03, 0x5f
        /*004e*/ 	.short	0x0101


	//----- nvinfo : EIATTR_VRC_CTA_INIT_COUNT
	.align		4
        /*0050*/ 	.byte	0x02, 0x4a
	.zero		1
	.zero		1


	//----- nvinfo : EIATTR_SYSCALL_OFFSETS
	.align		4
        /*0054*/ 	.byte	0x04, 0x46
        /*0056*/ 	.short	(.L_60 - .L_59)


	//   ....[0]....
.L_59:
        /*0058*/ 	.word	0x00000470


	//   ....[1]....
        /*005c*/ 	.word	0x00000560


	//   ....[2]....
        /*0060*/ 	.word	0x00000640


	//   ....[3]....
        /*0064*/ 	.word	0x00000710


	//----- nvinfo : EIATTR_EXIT_INSTR_OFFSETS
	.align		4
.L_60:
        /*0068*/ 	.byte	0x04, 0x1c
        /*006a*/ 	.short	(.L_62 - .L_61)


	//   ....[0]....
.L_61:
        /*006c*/ 	.word	0x00001050


	//   ....[1]....
        /*0070*/ 	.word	0x000010e0


	//----- nvinfo : EIATTR_CRS_STACK_SIZE
	.align		4
.L_62:
        /*0074*/ 	.byte	0x04, 0x1e
        /*0076*/ 	.short	(.L_64 - .L_63)
.L_63:
        /*0078*/ 	.word	0x00000000


	//----- nvinfo : EIATTR_CBANK_PARAM_SIZE
	.align		4
.L_64:
        /*007c*/ 	.byte	0x03, 0x19
        /*007e*/ 	.short	0x0018


	//----- nvinfo : EIATTR_PARAM_CBANK
	.align		4
        /*0080*/ 	.byte	0x04, 0x0a
        /*0082*/ 	.short	(.L_66 - .L_65)
	.align		4
.L_65:
        /*0084*/ 	.word	index@(.nv.constant0._Z16multiply_and_addPfS_S_)
        /*0088*/ 	.short	0x0380
        /*008a*/ 	.short	0x0018


	//----- nvinfo : EIATTR_SW_WAR
	.align		4
.L_66:
        /*008c*/ 	.byte	0x04, 0x36
        /*008e*/ 	.short	(.L_68 - .L_67)
.L_67:
        /*0090*/ 	.word	0x00000008
.L_68:


//--------------------- .nv.callgraph             --------------------------
	.section	.nv.callgraph,"",@"SHT_CUDA_CALLGRAPH"
	.align	4
	.sectionentsize	8
	.align		4
        /*0000*/ 	.word	0x00000000
	.align		4
        /*0004*/ 	.word	0xffffffff
	.align		4
        /*0008*/ 	.word	index@(_Z16multiply_mix_addPsPfS0_)
	.align		4
        /*000c*/ 	.word	index@(vprintf)
	.align		4
        /*0010*/ 	.word	index@(_Z16multiply_mix_addPsPfS0_)
	.align		4
        /*0014*/ 	.word	index@(__assertfail)
	.align		4
        /*0018*/ 	.word	index@(_Z16multiply_and_addPfS_S_)
	.align		4
        /*001c*/ 	.word	index@(vprintf)
	.align		4
        /*0020*/ 	.word	0x00000000
	.align		4
        /*0024*/ 	.word	0xfffffffe
	.align		4
        /*0028*/ 	.word	0x00000000
	.align		4
        /*002c*/ 	.word	0xfffffffd
	.align		4
        /*0030*/ 	.word	0x00000000
	.align		4
        /*0034*/ 	.word	0xfffffffc


//--------------------- .nv.constant4             --------------------------
	.section	.nv.constant4,"a",@progbits
	.align	8
	.align		8
.nv.constant4:
        /*0000*/ 	.dword	vprintf
	.align		8
        /*0008*/ 	.dword	__assertfail
	.align		8
        /*0010*/ 	.dword	__unnamed_1
	.align		8
        /*0018*/ 	.dword	$str
	.align		8
        /*0020*/ 	.dword	$str$1
	.align		8
        /*0028*/ 	.dword	$str$2
	.align		8
        /*0030*/ 	.dword	$str$3
	.align		8
        /*0038*/ 	.dword	$str$4
	.align		8
        /*0040*/ 	.dword	$str$5
	.align		8
        /*0048*/ 	.dword	$str$6
	.align		8
        /*0050*/ 	.dword	$str$7
	.align		8
        /*0058*/ 	.dword	$str$8
	.align		8
        /*0060*/ 	.dword	$str$9
	.align		8
        /*0068*/ 	.dword	__cudart_i2opi_d
	.align		8
        /*0070*/ 	.dword	__cudart_sin_cos_coeffs


//--------------------- .text._Z16multiply_mix_addPsPfS0_ --------------------------
	.section	.text._Z16multiply_mix_addPsPfS0_,"ax",@progbits
	.align	128
        .global         _Z16multiply_mix_addPsPfS0_
        .type           _Z16multiply_mix_addPsPfS0_,@function
        .size           _Z16multiply_mix_addPsPfS0_,(.L_x_95 - _Z16multiply_mix_addPsPfS0_)
        .other          _Z16multiply_mix_addPsPfS0_,@"STO_CUDA_ENTRY STV_DEFAULT"
_Z16multiply_mix_addPsPfS0_:
.text._Z16multiply_mix_addPsPfS0_:
[----:B------:R-:W0:Y:S01]  /*0000*/  LDC R1, c[0x0][0x37c] ;  /* 0x0000df00ff017b82 */ /* 0x000e220000000800 */
[----:B------:R-:W1:Y:S01]  /*0010*/  S2R R33, SR_TID.X ;  /* 0x0000000000217919 */ /* 0x000e620000002100 */
[----:B------:R-:W2:Y:S01]  /*0020*/  LDCU UR6, c[0x0][0x2fc] ;  /* 0x00005f80ff0677ac */ /* 0x000ea20008000800 */
[----:B0-----:R-:W-:Y:S01]  /*0030*/  VIADD R1, R1, 0xffffffb0 ;  /* 0xffffffb001017836 */ /* 0x001fe20000000000 */
[----:B------:R-:W-:Y:S01]  /*0040*/  BSSY.RECONVERGENT B6, `(.L_x_0) ;  /* 0x0000023000067945 */ /* 0x000fe20003800200 */
[----:B------:R-:W0:Y:S01]  /*0050*/  S2R R2, SR_CTAID.X ;  /* 0x0000000000027919 */ /* 0x000e220000002500 */
[----:B------:R-:W3:Y:S01]  /*0060*/  LDCU UR39, c[0x0][0x360] ;  /* 0x00006c00ff2777ac */ /* 0x000ee20008000800 */
[----:B------:R-:W4:Y:S01]  /*0070*/  S2R R16, SR_TID.Y ;  /* 0x0000000000107919 */ /* 0x000f220000002200 */
[----:B------:R-:W3:Y:S01]  /*0080*/  LDCU UR38, c[0x0][0x370] ;  /* 0x00006e00ff2677ac */ /* 0x000ee20008000800 */
[----:B------:R-:W5:Y:S01]  /*0090*/  LDCU UR5, c[0x0][0x2f8] ;  /* 0x00005f00ff0577ac */ /* 0x000f620008000800 */
[----:B------:R-:W0:Y:S01]  /*00a0*/  LDCU.64 UR36, c[0x0][0x358] ;  /* 0x00006b00ff2477ac */ /* 0x000e220008000a00 */
[----:B---3--:R-:W-:-:S04]  /*00b0*/  UIMAD UR4, UR39, UR38, URZ ;  /* 0x00000026270472a4 */ /* 0x008fc8000f8e02ff */
[----:B------:R-:W-:Y:S01]  /*00c0*/  USHF.L.U32 UR4, UR4, 0x2, URZ ;  /* 0x0000000204047899 */ /* 0x000fe200080006ff */
[----:B-1----:R-:W-:Y:S01]  /*00d0*/  IMAD.SHL.U32 R3, R33, 0x4, RZ ;  /* 0x0000000421037824 */ /* 0x002fe200078e00ff */
[----:B-----5:R-:W-:Y:S01]  /*00e0*/  IADD3 R26, P1, PT, R1, UR5, RZ ;  /* 0x00000005011a7c10 */ /* 0x020fe2000ff3e0ff */
[----:B0-----:R-:W-:-:S03]  /*00f0*/  IMAD R0, R2, UR39, RZ ;  /* 0x0000002702007c24 */ /* 0x001fc6000f8e02ff */
[----:B------:R-:W-:Y:S01]  /*0100*/  I2FP.F32.U32 R3, R3 ;  /* 0x0000000300037245 */ /* 0x000fe20000201000 */
[----:B--2---:R-:W-:Y:S01]  /*0110*/  IMAD.X R27, RZ, RZ, UR6, P1 ;  /* 0x00000006ff1b7e24 */ /* 0x004fe200088e06ff */
[----:B------:R-:W-:-:S05]  /*0120*/  I2FP.F32.U32 R0, R0 ;  /* 0x0000000000007245 */ /* 0x000fca0000201000 */
[----:B------:R-:W-:-:S06]  /*0130*/  FFMA R0, R0, 2, R3 ;  /* 0x4000000000007823 */ /* 0x000fcc0000000003 */
[----:B------:R-:W0:Y:S02]  /*0140*/  F2I.U32.TRUNC.NTZ R0, R0 ;  /* 0x0000000000007305 */ /* 0x000e24000020f000 */
[----:B0-----:R-:W-:-:S13]  /*0150*/  ISETP.GT.U32.AND P0, PT, R0, UR4, PT ;  /* 0x0000000400007c0c */ /* 0x001fda000bf04070 */
[----:B----4-:R-:W-:Y:S05]  /*0160*/  @!P0 BRA `(.L_x_1) ;  /* 0x0000000000408947 */ /* 0x010fea0003800000 */
[----:B------:R-:W-:Y:S01]  /*0170*/  MOV R0, 0x8 ;  /* 0x0000000800007802 */ /* 0x000fe20000000f00 */
[----:B------:R-:W0:Y:S01]  /*0180*/  LDCU.64 UR4, c[0x4][0x38] ;  /* 0x01000700ff0477ac */ /* 0x000e220008000a00 */
[----:B------:R-:W-:Y:S02]  /*0190*/  IMAD.MOV.U32 R8, RZ, RZ, 0xae ;  /* 0x000000aeff087424 */ /* 0x000fe400078e00ff */
[----:B------:R1:W2:Y:S01]  /*01a0*/  LDC.64 R14, c[0x4][R0] ;  /* 0x01000000000e7b82 */ /* 0x0002a20000000a00 */
[----:B------:R-:W3:Y:S01]  /*01b0*/  LDCU.64 UR6, c[0x4][0x40] ;  /* 0x01000800ff0677ac */ /* 0x000ee20008000a00 */
[----:B------:R-:W-:Y:S02]  /*01c0*/  IMAD.MOV.U32 R12, RZ, RZ, 0x1 ;  /* 0x00000001ff0c7424 */ /* 0x000fe400078e00ff */
[----:B------:R-:W-:Y:S01]  /*01d0*/  IMAD.MOV.U32 R13, RZ, RZ, RZ ;  /* 0x000000ffff0d7224 */ /* 0x000fe200078e00ff */
[----:B------:R-:W4:Y:S01]  /*01e0*/  LDCU.64 UR8, c[0x4][0x10] ;  /* 0x01000200ff0877ac */ /* 0x000f220008000a00 */
[----:B0-----:R-:W-:-:S02]  /*01f0*/  IMAD.U32 R4, RZ, RZ, UR4 ;  /* 0x00000004ff047e24 */ /* 0x001fc4000f8e00ff */
[----:B------:R-:W-:Y:S02]  /*0200*/  IMAD.U32 R5, RZ, RZ, UR5 ;  /* 0x00000005ff057e24 */ /* 0x000fe4000f8e00ff */
[----:B---3--:R-:W-:Y:S02]  /*0210*/  IMAD.U32 R6, RZ, RZ, UR6 ;  /* 0x00000006ff067e24 */ /* 0x008fe4000f8e00ff */
[----:B------:R-:W-:Y:S02]  /*0220*/  IMAD.U32 R7, RZ, RZ, UR7 ;  /* 0x00000007ff077e24 */ /* 0x000fe4000f8e00ff */
[----:B----4-:R-:W-:Y:S02]  /*0230*/  IMAD.U32 R10, RZ, RZ, UR8 ;  /* 0x00000008ff0a7e24 */ /* 0x010fe4000f8e00ff */
[----:B-1----:R-:W-:-:S07]  /*0240*/  IMAD.U32 R11, RZ, RZ, UR9 ;  /* 0x00000009ff0b7e24 */ /* 0x002fce000f8e00ff */
[----:B------:R-:W-:-:S07]  /*0250*/  LEPC R20, `(.L_x_1) ;  /* 0x000000001014794e */ /* 0x000fce0000000000 */
[----:B--2---:R-:W-:Y:S05]  /*0260*/  CALL.ABS.NOINC R14 ;  /* 0x000000000e007343 */ /* 0x004fea0003c00000 */
.L_x_1:
[----:B------:R-:W-:Y:S05]  /*0270*/  BSYNC.RECONVERGENT B6 ;  /* 0x0000000000067941 */ /* 0x000fea0003800200 */
.L_x_0:
[----:B------:R-:W0:Y:S01]  /*0280*/  S2UR UR5, SR_CTAID.Y ;  /* 0x00000000000579c3 */ /* 0x000e220000002600 */
[----:B------:R-:W-:Y:S01]  /*0290*/  ULEA UR4, UR38, UR38, 0x4 ;  /* 0x0000002626047291 */ /* 0x000fe2000f8e20ff */
[----:B------:R-:W-:-:S03]  /*02a0*/  IMAD R0, R2, 0x10, R33 ;  /* 0x0000001002007824 */ /* 0x000fc600078e0221 */
[----:B------:R-:W-:Y:S01]  /*02b0*/  ULEA UR4, UR4, 0xffffffe0, 0x1 ;  /* 0xffffffe004047891 */ /* 0x000fe2000f8e08ff */
[----:B------:R-:W-:Y:S02]  /*02c0*/  IMAD.SHL.U32 R0, R0, 0x2, RZ ;  /* 0x0000000200007824 */ /* 0x000fe400078e00ff */
[----:B------:R-:W0:Y:S08]  /*02d0*/  LDC R25, c[0x0][0x364] ;  /* 0x0000d900ff197b82 */ /* 0x000e300000000800 */
[----:B------:R-:W1:Y:S08]  /*02e0*/  LDC.64 R4, c[0x0][0x380] ;  /* 0x0000e000ff047b82 */ /* 0x000e700000000a00 */
[----:B------:R-:W2:Y:S01]  /*02f0*/  LDC.64 R28, c[0x0][0x390] ;  /* 0x0000e400ff1c7b82 */ /* 0x000ea20000000a00 */
[----:B0-----:R-:W-:-:S04]  /*0300*/  IMAD R25, R25, UR5, RZ ;  /* 0x0000000519197c24 */ /* 0x001fc8000f8e02ff */
[----:B------:R-:W-:-:S04]  /*0310*/  IMAD R3, R25, UR4, R0 ;  /* 0x0000000419037c24 */ /* 0x000fc8000f8e0200 */
[----:B------:R-:W-:-:S04]  /*0320*/  IMAD R0, R16, UR4, R3 ;  /* 0x0000000410007c24 */ /* 0x000fc8000f8e0203 */
[----:B------:R-:W-:-:S04]  /*0330*/  IMAD.SHL.U32 R0, R0, 0x2, RZ ;  /* 0x0000000200007824 */ /* 0x000fc800078e00ff */
[----:B-1----:R-:W-:-:S05]  /*0340*/  IMAD.WIDE.U32 R4, R0, 0x2, R4 ;  /* 0x0000000200047825 */ /* 0x002fca00078e0004 */
[----:B------:R-:W3:Y:S01]  /*0350*/  LDG.E.U16 R34, desc[UR36][R4.64+0x2] ;  /* 0x0000022404227981 */ /* 0x000ee2000c1e1500 */
[----:B------:R-:W-:-:S03]  /*0360*/  IMAD R3, R16, UR38, R33 ;  /* 0x0000002610037c24 */ /* 0x000fc6000f8e0221 */
[----:B------:R-:W4:Y:S01]  /*0370*/  LDG.E.U16 R35, desc[UR36][R4.64] ;  /* 0x0000002404237981 */ /* 0x000f22000c1e1500 */
[----:B------:R-:W-:-:S03]  /*0380*/  IMAD.SHL.U32 R3, R3, 0x4, RZ ;  /* 0x0000000403037824 */ /* 0x000fc600078e00ff */
[----:B------:R-:W5:Y:S01]  /*0390*/  LDG.E.U16 R31, desc[UR36][R4.64+0x4] ;  /* 0x00000424041f7981 */ /* 0x000f62000c1e1500 */
[----:B--2---:R-:W-:-:S03]  /*03a0*/  IMAD.WIDE.U32 R28, R3, 0x4, R28 ;  /* 0x00000004031c7825 */ /* 0x004fc600078e001c */
[----:B------:R-:W2:Y:S04]  /*03b0*/  LDG.E.U16 R30, desc[UR36][R4.64+0x6] ;  /* 0x00000624041e7981 */ /* 0x000ea8000c1e1500 */
[----:B------:R-:W2:Y:S04]  /*03c0*/  LDG.E R19, desc[UR36][R28.64+0x4] ;  /* 0x000004241c137981 */ /* 0x000ea8000c1e1900 */
[----:B------:R-:W2:Y:S04]  /*03d0*/  LDG.E R24, desc[UR36][R28.64] ;  /* 0x000000241c187981 */ /* 0x000ea8000c1e1900 */
[----:B------:R-:W2:Y:S04]  /*03e0*/  LDG.E R18, desc[UR36][R28.64+0x8] ;  /* 0x000008241c127981 */ /* 0x000ea8000c1e1900 */
[----:B------:R-:W2:Y:S01]  /*03f0*/  LDG.E R17, desc[UR36][R28.64+0xc] ;  /* 0x00000c241c117981 */ /* 0x000ea2000c1e1900 */
[----:B------:R-:W0:Y:S01]  /*0400*/  S2UR UR6, SR_CgaCtaId ;  /* 0x00000000000679c3 */ /* 0x000e220000008800 */
[----:B------:R-:W-:-:S02]  /*0410*/  UMOV UR4, 0x400 ;  /* 0x0000040000047882 */ /* 0x000fc40000000000 */
[----:B------:R-:W-:Y:S01]  /*0420*/  UIADD3 UR5, UPT, UPT, UR4, 0x1000, URZ ;  /* 0x0000100004057890 */ /* 0x000fe2000fffe0ff */
[----:B------:R-:W-:Y:S01]  /*0430*/  IMAD R16, R16, UR39, R33 ;  /* 0x0000002710107c24 */ /* 0x000fe2000f8e0221 */
[----:B------:R-:W-:Y:S01]  /*0440*/  ISETP.NE.AND P0, PT, R2, 0x1, PT ;  /* 0x000000010200780c */ /* 0x000fe20003f05270 */
[----:B0-----:R-:W-:Y:S02]  /*0450*/  ULEA UR4, UR6, UR4, 0x18 ;  /* 0x0000000406047291 */ /* 0x001fe4000f8ec0ff */
[----:B------:R-:W-:-:S04]  /*0460*/  ULEA UR5, UR6, UR5, 0x18 ;  /* 0x0000000506057291 */ /* 0x000fc8000f8ec0ff */
[C---:B------:R-:W-:Y:S02]  /*0470*/  LEA R22, R16.reuse, UR4, 0x2 ;  /* 0x0000000410167c11 */ /* 0x040fe4000f8e10ff */
[----:B------:R-:W-:Y:S02]  /*0480*/  LEA R23, R16, UR5, 0x2 ;  /* 0x0000000510177c11 */ /* 0x000fe4000f8e10ff */
[----:B------:R-:W-:Y:S01]  /*0490*/  ISETP.NE.OR P0, PT, R33, RZ, P0 ;  /* 0x000000ff2100720c */ /* 0x000fe20000705670 */
[----:B---3--:R-:W2:Y:S08]  /*04a0*/  I2F.S16 R6, R34 ;  /* 0x0000002200067306 */ /* 0x008eb00000101400 */
[----:B----4-:R-:W0:Y:S08]  /*04b0*/  I2F.S16 R3, R35 ;  /* 0x0000002300037306 */ /* 0x010e300000101400 */
[----:B-----5:R-:W1:Y:S01]  /*04c0*/  I2F.S16 R8, R31 ;  /* 0x0000001f00087306 */ /* 0x020e620000101400 */
[----:B--2---:R-:W-:-:S07]  /*04d0*/  FMUL R7, R19, R6 ;  /* 0x0000000613077220 */ /* 0x004fce0000400000 */
[----:B------:R-:W2:Y:S01]  /*04e0*/  I2F.S16 R9, R30 ;  /* 0x0000001e00097306 */ /* 0x000ea20000101400 */
[----:B0-----:R-:W-:Y:S01]  /*04f0*/  FMUL R5, R3, R19 ;  /* 0x0000001303057220 */ /* 0x001fe20000400000 */
[----:B------:R-:W-:-:S03]  /*0500*/  FFMA R7, R24, R3, -R7 ;  /* 0x0000000318077223 */ /* 0x000fc60000000807 */
[----:B------:R-:W-:Y:S01]  /*0510*/  FFMA R6, R24, R6, R5 ;  /* 0x0000000618067223 */ /* 0x000fe20000000005 */
[----:B-1----:R-:W-:-:S03]  /*0520*/  FFMA R4, R18, R8, R7 ;  /* 0x0000000812047223 */ /* 0x002fc60000000007 */
[-C--:B--2---:R-:W-:Y:S01]  /*0530*/  FFMA R3, R18, R9.reuse, R6 ;  /* 0x0000000912037223 */ /* 0x084fe20000000006 */
[----:B------:R-:W-:-:S03]  /*0540*/  FFMA R9, -R17, R9, R4 ;  /* 0x0000000911097223 */ /* 0x000fc60000000104 */
[----:B------:R-:W-:Y:S02]  /*0550*/  FFMA R8, R8, R17, R3 ;  /* 0x0000001108087223 */ /* 0x000fe40000000003 */
[----:B------:R0:W-:Y:S04]  /*0560*/  STS [R22], R9 ;  /* 0x0000000916007388 */ /* 0x0001e80000000800 */
[----:B------:R0:W-:Y:S01]  /*0570*/  STS [R23], R8 ;  /* 0x0000000817007388 */ /* 0x0001e20000000800 */
[----:B------:R-:W-:Y:S05]  /*0580*/  @P0 BRA `(.L_x_2) ;  /* 0x00000000009c0947 */ /* 0x000fea0003800000 */
[----:B0-----:R-:W-:Y:S01]  /*0590*/  MOV R8, 0x0 ;  /* 0x0000000000087802 */ /* 0x001fe20000000f00 */
[----:B------:R0:W-:Y:S01]  /*05a0*/  STL [R1], R0 ;  /* 0x0000000001007387 */ /* 0x0001e20000100800 */
[----:B------:R-:W1:Y:S01]  /*05b0*/  LDCU.64 UR4, c[0x4][0x48] ;  /* 0x01000900ff0477ac */ /* 0x000e620008000a00 */
[----:B------:R-:W-:Y:S02]  /*05c0*/  IMAD.MOV.U32 R6, RZ, RZ, R26 ;  /* 0x000000ffff067224 */ /* 0x000fe400078e001a */
[----:B------:R-:W-:Y:S01]  /*05d0*/  IMAD.MOV.U32 R7, RZ, RZ, R27 ;  /* 0x000000ffff077224 */ /* 0x000fe200078e001b */
[----:B------:R-:W2:Y:S01]  /*05e0*/  LDC.64 R8, c[0x4][R8] ;  /* 0x0100000008087b82 */ /* 0x000ea20000000a00 */
[----:B-1----:R-:W-:Y:S02]  /*05f0*/  IMAD.U32 R4, RZ, RZ, UR4 ;  /* 0x00000004ff047e24 */ /* 0x002fe4000f8e00ff */
[----:B0-----:R-:W-:-:S07]  /*0600*/  IMAD.U32 R5, RZ, RZ, UR5 ;  /* 0x00000005ff057e24 */ /* 0x001fce000f8e00ff */
[----:B------:R-:W-:-:S07]  /*0610*/  LEPC R20, `(.L_x_3) ;  /* 0x000000001014794e */ /* 0x000fce0000000000 */
[----:B--2---:R-:W-:Y:S05]  /*0620*/  CALL.ABS.NOINC R8 ;  /* 0x0000000008007343 */ /* 0x004fea0003c00000 */
.L_x_3:
[----:B------:R-:W-:Y:S01]  /*0630*/  I2F.F64.S16 R8, R35 ;  /* 0x0000002300087312 */ /* 0x000fe20000101c00 */
[----:B------:R-:W-:Y:S01]  /*0640*/  MOV R16, 0x0 ;  /* 0x0000000000107802 */ /* 0x000fe20000000f00 */
[----:B------:R-:W0:Y:S01]  /*0650*/  LDCU.64 UR4, c[0x4][0x50] ;  /* 0x01000a00ff0477ac */ /* 0x000e220008000a00 */
[----:B------:R-:W-:Y:S02]  /*0660*/  IMAD.MOV.U32 R6, RZ, RZ, R26 ;  /* 0x000000ffff067224 */ /* 0x000fe400078e001a */
[----:B------:R1:W2:Y:S01]  /*0670*/  LDC.64 R32, c[0x4][R16] ;  /* 0x0100000010207b82 */ /* 0x0002a20000000a00 */
[----:B------:R-:W-:Y:S02]  /*0680*/  IMAD.MOV.U32 R7, RZ, RZ, R27 ;  /* 0x000000ffff077224 */ /* 0x000fe400078e001b */
[----:B------:R-:W3:Y:S08]  /*0690*/  I2F.F64.S16 R10, R34 ;  /* 0x00000022000a7312 */ /* 0x000ef00000101c00 */
[----:B------:R-:W-:Y:S01]  /*06a0*/  I2F.F64.S16 R12, R31 ;  /* 0x0000001f000c7312 */ /* 0x000fe20000101c00 */
[----:B0-----:R-:W-:-:S02]  /*06b0*/  IMAD.U32 R4, RZ, RZ, UR4 ;  /* 0x00000004ff047e24 */ /* 0x001fc4000f8e00ff */
[----:B------:R-:W-:Y:S01]  /*06c0*/  IMAD.U32 R5, RZ, RZ, UR5 ;  /* 0x00000005ff057e24 */ /* 0x000fe2000f8e00ff */
[----:B---3--:R1:W-:Y:S04]  /*06d0*/  STL.128 [R1], R8 ;  /* 0x0000000801007387 */ /* 0x0083e80000100c00 */
[----:B------:R-:W0:Y:S02]  /*06e0*/  I2F.F64.S16 R14, R30 ;  /* 0x0000001e000e7312 */ /* 0x000e240000101c00 */
[----:B0-----:R1:W-:Y:S02]  /*06f0*/  STL.128 [R1+0x10], R12 ;  /* 0x0000100c01007387 */ /* 0x0013e40000100c00 */
[----:B------:R-:W-:-:S07]  /*0700*/  LEPC R20, `(.L_x_4) ;  /* 0x000000001014794e */ /* 0x000fce0000000000 */
[----:B-12---:R-:W-:Y:S05]  /*0710*/  CALL.ABS.NOINC R32 ;  /* 0x0000000020007343 */ /* 0x006fea0003c00000 */
.L_x_4:
[----:B------:R-:W-:Y:S01]  /*0720*/  F2F.F64.F32 R8, R24 ;  /* 0x0000001800087310 */ /* 0x000fe20000201800 */
[----:B------:R0:W1:Y:S01]  /*0730*/  LDC.64 R30, c[0x4][R16] ;  /* 0x01000000101e7b82 */ /* 0x0000620000000a00 */
[----:B------:R-:W2:Y:S01]  /*0740*/  LDCU.64 UR4, c[0x4][0x58] ;  /* 0x01000b00ff0477ac */ /* 0x000ea20008000a00 */
[----:B------:R-:W-:Y:S02]  /*0750*/  IMAD.MOV.U32 R6, RZ, RZ, R26 ;  /* 0x000000ffff067224 */ /* 0x000fe400078e001a */
[----:B------:R-:W-:-:S03]  /*0760*/  IMAD.MOV.U32 R7, RZ, RZ, R27 ;  /* 0x000000ffff077224 */ /* 0x000fc600078e001b */
[----:B------:R-:W3:Y:S08]  /*0770*/  F2F.F64.F32 R10, R19 ;  /* 0x00000013000a7310 */ /* 0x000ef00000201800 */
[----:B------:R-:W-:Y:S01]  /*0780*/  F2F.F64.F32 R12, R18 ;  /* 0x00000012000c7310 */ /* 0x000fe20000201800 */
[----:B--2---:R-:W-:Y:S02]  /*0790*/  IMAD.U32 R4, RZ, RZ, UR4 ;  /* 0x00000004ff047e24 */ /* 0x004fe4000f8e00ff */
[----:B------:R-:W-:Y:S01]  /*07a0*/  IMAD.U32 R5, RZ, RZ, UR5 ;  /* 0x00000005ff057e24 */ /* 0x000fe2000f8e00ff */
[----:B---3--:R0:W-:Y:S04]  /*07b0*/  STL.128 [R1], R8 ;  /* 0x0000000801007387 */ /* 0x0081e80000100c00 */
[----:B------:R-:W2:Y:S02]  /*07c0*/  F2F.F64.F32 R14, R17 ;  /* 0x00000011000e7310 */ /* 0x000ea40000201800 */
[----:B--2---:R0:W-:Y:S02]  /*07d0*/  STL.128 [R1+0x10], R12 ;  /* 0x0000100c01007387 */ /* 0x0041e40000100c00 */
[----:B------:R-:W-:-:S07]  /*07e0*/  LEPC R20, `(.L_x_2) ;  /* 0x000000001014794e */ /* 0x000fce0000000000 */
[----:B01----:R-:W-:Y:S05]  /*07f0*/  CALL.ABS.NOINC R30 ;  /* 0x000000001e007343 */ /* 0x003fea0003c00000 */
.L_x_2:
[----:B------:R-:W1:Y:S01]  /*0800*/  S2R R5, SR_TID.X ;  /* 0x0000000000057919 */ /* 0x000e620000002100 */
[----:B------:R-:W-:Y:S05]  /*0810*/  WARPSYNC.ALL ;  /* 0x0000000000007948 */ /* 0x000fea0003800000 */
[----:B------:R-:W-:Y:S01]  /*0820*/  BAR.SYNC.DEFER_BLOCKING 0x0 ;  /* 0x0000000000007b1d */ /* 0x000fe20000010000 */
[----:B------:R-:W-:Y:S02]  /*0830*/  ULOP3.LUT UR4, UR39, 0x1, URZ, 0xc0, !UPT ;  /* 0x0000000127047892 */ /* 0x000fe4000f8ec0ff */
[----:B------:R-:W-:Y:S02]  /*0840*/  IMAD.U32 R0, RZ, RZ, UR39 ;  /* 0x00000027ff007e24 */ /* 0x000fe4000f8e00ff */
[----:B------:R-:W-:-:S09]  /*0850*/  UISETP.NE.U32.AND UP0, UPT, UR4, 0x1, UPT ;  /* 0x000000010400788c */ /* 0x000fd2000bf05070 */
[----:B------:R-:W-:Y:S05]  /*0860*/  BRA.U !UP0, `(.L_x_5) ;  /* 0x00000001084c7547 */ /* 0x000fea000b800000 */
.L_x_8:
[----:B0-----:R-:W-:Y:S01]  /*0870*/  SHF.R.U32.HI R8, RZ, 0x1, R0 ;  /* 0x00000001ff087819 */ /* 0x001fe20000011600 */
[----:B------:R-:W-:Y:S03]  /*0880*/  BSSY.RECONVERGENT B0, `(.L_x_6) ;  /* 0x000000d000007945 */ /* 0x000fe60003800200 */
[----:B-1----:R-:W-:-:S13]  /*0890*/  ISETP.GE.U32.AND P0, PT, R5, R8, PT ;  /* 0x000000080500720c */ /* 0x002fda0003f06070 */
[----:B------:R-:W-:Y:S05]  /*08a0*/  @P0 BRA `(.L_x_7) ;  /* 0x0000000000280947 */ /* 0x000fea0003800000 */
[C---:B------:R-:W-:Y:S01]  /*08b0*/  IMAD R3, R0.reuse, 0x2, R22 ;  /* 0x0000000200037824 */ /* 0x040fe200078e0216 */
[----:B------:R-:W-:Y:S05]  /*08c0*/  LDS R4, [R22] ;  /* 0x0000000016047984 */ /* 0x000fea0000000800 */
[----:B------:R-:W0:Y:S02]  /*08d0*/  LDS R3, [R3] ;  /* 0x0000000003037984 */ /* 0x000e240000000800 */
[----:B0-----:R-:W-:Y:S01]  /*08e0*/  FADD R7, R3, R4 ;  /* 0x0000000403077221 */ /* 0x001fe20000000000 */
[----:B------:R-:W-:-:S04]  /*08f0*/  IMAD R4, R0, 0x2, R23 ;  /* 0x0000000200047824 */ /* 0x000fc800078e0217 */
[----:B------:R-:W-:Y:S04]  /*0900*/  STS [R22], R7 ;  /* 0x0000000716007388 */ /* 0x000fe80000000800 */
[----:B------:R-:W-:Y:S04]  /*0910*/  LDS R4, [R4] ;  /* 0x0000000004047984 */ /* 0x000fe80000000800 */
[----:B------:R-:W0:Y:S02]  /*0920*/  LDS R9, [R23] ;  /* 0x0000000017097984 */ /* 0x000e240000000800 */
[----:B0-----:R-:W-:-:S05]  /*0930*/  FADD R6, R4, R9 ;  /* 0x0000000904067221 */ /* 0x001fca0000000000 */
[----:B------:R0:W-:Y:S02]  /*0940*/  STS [R23], R6 ;  /* 0x0000000617007388 */ /* 0x0001e40000000800 */
.L_x_7:
[----:B------:R-:W-:Y:S05]  /*0950*/  BSYNC.RECONVERGENT B0 ;  /* 0x0000000000007941 */ /* 0x000fea0003800200 */
.L_x_6:
[----:B------:R-:W-:Y:S01]  /*0960*/  BAR.SYNC.DEFER_BLOCKING 0x0 ;  /* 0x0000000000007b1d */ /* 0x000fe20000010000 */
[----:B------:R-:W-:Y:S01]  /*0970*/  LOP3.LUT P0, RZ, R0, 0x2, RZ, 0xc0, !PT ;  /* 0x0000000200ff7812 */ /* 0x000fe2000780c0ff */
[----:B------:R-:W-:-:S12]  /*0980*/  IMAD.MOV.U32 R0, RZ, RZ, R8 ;  /* 0x000000ffff007224 */ /* 0x000fd800078e0008 */
[----:B------:R-:W-:Y:S05]  /*0990*/  @!P0 BRA `(.L_x_8) ;  /* 0xfffffffc00b48947 */ /* 0x000fea000383ffff */
.L_x_5:
[----:B------:R-:W-:-:S05]  /*09a0*/  IMAD R3, R0, -0x33333333, RZ ;  /* 0xcccccccd00037824 */ /* 0x000fca00078e02ff */
[----:B------:R-:W-:-:S04]  /*09b0*/  ISETP.GT.U32.AND P0, PT, R3, 0x33333333, PT ;  /* 0x333333330300780c */ /* 0x000fc80003f04070 */
[----:B------:R-:W-:-:S13]  /*09c0*/  ISETP.EQ.OR P0, PT, R0, RZ, P0 ;  /* 0x000000ff0000720c */ /* 0x000fda0000702670 */
[----:B------:R-:W-:Y:S05]  /*09d0*/  @P0 BRA `(.L_x_9) ;  /* 0x0000000000a00947 */ /* 0x000fea0003800000 */
.L_x_12:
[----:B------:R-:W-:Y:S01]  /*09e0*/  IMAD.HI.U32 R4, R0, -0x33333333, RZ ;  /* 0xcccccccd00047827 */ /* 0x000fe200078e00ff */
[----:B------:R-:W-:Y:S04]  /*09f0*/  BSSY.RECONVERGENT B0, `(.L_x_10) ;  /* 0x0000020000007945 */ /* 0x000fe80003800200 */
[----:B------:R-:W-:-:S04]  /*0a00*/  SHF.R.U32.HI R4, RZ, 0x2, R4 ;  /* 0x00000002ff047819 */ /* 0x000fc80000011604 */
[----:B-1----:R-:W-:-:S13]  /*0a10*/  ISETP.GE.U32.AND P0, PT, R5, R4, PT ;  /* 0x000000040500720c */ /* 0x002fda0003f06070 */
[----:B------:R-:W-:Y:S05]  /*0a20*/  @P0 BRA `(.L_x_11) ;  /* 0x0000000000700947 */ /* 0x000fea0003800000 */
[C---:B------:R-:W-:Y:S01]  /*0a30*/  IMAD R7, R4.reuse, 0x4, R22 ;  /* 0x0000000404077824 */ /* 0x040fe200078e0216 */
[----:B------:R-:W-:Y:S01]  /*0a40*/  LDS R3, [R22] ;  /* 0x0000000016037984 */ /* 0x000fe20000000800 */
[C---:B------:R-:W-:Y:S02]  /*0a50*/  IMAD R13, R4.reuse, 0x4, R23 ;  /* 0x00000004040d7824 */ /* 0x040fe400078e0217 */
[C---:B0-----:R-:W-:Y:S01]  /*0a60*/  IMAD R9, R4.reuse, 0x4, R7 ;  /* 0x0000000404097824 */ /* 0x041fe200078e0207 */
[----:B------:R0:W1:Y:S03]  /*0a70*/  LDS R6, [R7] ;  /* 0x0000000007067984 */ /* 0x0000660000000800 */
[C---:B------:R-:W-:Y:S01]  /*0a80*/  IMAD R11, R4.reuse, 0x4, R9 ;  /* 0x00000004040b7824 */ /* 0x040fe200078e0209 */
[----:B------:R2:W3:Y:S03]  /*0a90*/  LDS R8, [R9] ;  /* 0x0000000009087984 */ /* 0x0004e60000000800 */
[C---:B------:R-:W-:Y:S01]  /*0aa0*/  IMAD R12, R4.reuse, 0x4, R11 ;  /* 0x00000004040c7824 */ /* 0x040fe200078e020b */
[----:B------:R-:W4:Y:S01]  /*0ab0*/  LDS R10, [R11] ;  /* 0x000000000b0a7984 */ /* 0x000f220000000800 */
[----:B0-----:R-:W-:-:S04]  /*0ac0*/  IMAD R7, R4, 0x4, R13 ;  /* 0x0000000404077824 */ /* 0x001fc800078e020d */
[----:B------:R-:W0:Y:S01]  /*0ad0*/  LDS R12, [R12] ;  /* 0x000000000c0c7984 */ /* 0x000e220000000800 */
[----:B--2---:R-:W-:Y:S02]  /*0ae0*/  IMAD R9, R4, 0x4, R7 ;  /* 0x0000000404097824 */ /* 0x004fe400078e0207 */
[----:B-1----:R-:W-:-:S04]  /*0af0*/  FADD R3, R3, R6 ;  /* 0x0000000603037221 */ /* 0x002fc80000000000 */
[----:B---3--:R-:W-:Y:S01]  /*0b00*/  FADD R3, R3, R8 ;  /* 0x0000000803037221 */ /* 0x008fe20000000000 */
[----:B------:R-:W-:-:S03]  /*0b10*/  IMAD R8, R4, 0x4, R9 ;  /* 0x0000000404087824 */ /* 0x000fc600078e0209 */
[----:B----4-:R-:W-:-:S04]  /*0b20*/  FADD R3, R3, R10 ;  /* 0x0000000a03037221 */ /* 0x010fc80000000000 */
[----:B0-----:R-:W-:-:S05]  /*0b30*/  FADD R3, R3, R12 ;  /* 0x0000000c03037221 */ /* 0x001fca0000000000 */
[----:B------:R-:W-:Y:S04]  /*0b40*/  STS [R22], R3 ;  /* 0x0000000316007388 */ /* 0x000fe80000000800 */
[----:B------:R-:W-:Y:S04]  /*0b50*/  LDS R13, [R13] ;  /* 0x000000000d0d7984 */ /* 0x000fe80000000800 */
[----:B------:R-:W0:Y:S04]  /*0b60*/  LDS R6, [R23] ;  /* 0x0000000017067984 */ /* 0x000e280000000800 */
[----:B------:R-:W1:Y:S04]  /*0b70*/  LDS R7, [R7] ;  /* 0x0000000007077984 */ /* 0x000e680000000800 */
[----:B------:R-:W2:Y:S04]  /*0b80*/  LDS R9, [R9] ;  /* 0x0000000009097984 */ /* 0x000ea80000000800 */
[----:B------:R-:W3:Y:S01]  /*0b90*/  LDS R11, [R8] ;  /* 0x00000000080b7984 */ /* 0x000ee20000000800 */
[----:B0-----:R-:W-:-:S04]  /*0ba0*/  FADD R6, R6, R13 ;  /* 0x0000000d06067221 */ /* 0x001fc80000000000 */
[----:B-1----:R-:W-:-:S04]  /*0bb0*/  FADD R6, R6, R7 ;  /* 0x0000000706067221 */ /* 0x002fc80000000000 */
[----:B--2---:R-:W-:-:S04]  /*0bc0*/  FADD R6, R6, R9 ;  /* 0x0000000906067221 */ /* 0x004fc80000000000 */
[----:B---3--:R-:W-:-:S05]  /*0bd0*/  FADD R6, R6, R11 ;  /* 0x0000000b06067221 */ /* 0x008fca0000000000 */
[----:B------:R1:W-:Y:S02]  /*0be0*/  STS [R23], R6 ;  /* 0x0000000617007388 */ /* 0x0003e40000000800 */
.L_x_11:
[----:B------:R-:W-:Y:S05]  /*0bf0*/  BSYNC.RECONVERGENT B0 ;  /* 0x0000000000007941 */ /* 0x000fea0003800200 */
.L_x_10:
[----:B------:R-:W-:Y:S01]  /*0c00*/  IMAD R3, R4, -0x33333333, RZ ;  /* 0xcccccccd04037824 */ /* 0x000fe200078e02ff */
[----:B------:R-:W-:Y:S01]  /*0c10*/  BAR.SYNC.DEFER_BLOCKING 0x0 ;  /* 0x0000000000007b1d */ /* 0x000fe20000010000 */
[----:B------:R-:W-:Y:S01]  /*0c20*/  ISETP.GT.U32.AND P1, PT, R0, 0x4, PT ;  /* 0x000000040000780c */ /* 0x000fe20003f24070 */
[----:B------:R-:W-:Y:S02]  /*0c30*/  IMAD.MOV.U32 R0, RZ, RZ, R4 ;  /* 0x000000ffff007224 */ /* 0x000fe400078e0004 */
[----:B------:R-:W-:-:S13]  /*0c40*/  ISETP.GE.U32.AND P0, PT, R3, 0x33333334, PT ;  /* 0x333333340300780c */ /* 0x000fda0003f06070 */
[----:B------:R-:W-:Y:S05]  /*0c50*/  @!P0 BRA P1, `(.L_x_12) ;  /* 0xfffffffc00608947 */ /* 0x000fea000083ffff */
.L_x_9:
[----:B------:R-:W2:Y:S01]  /*0c60*/  S2R R24, SR_TID.Y ;  /* 0x0000000000187919 */ /* 0x000ea20000002200 */
[----:B------:R-:W-:Y:S01]  /*0c70*/  ISETP.GE.U32.AND P0, PT, R0, 0x2, PT ;  /* 0x000000020000780c */ /* 0x000fe20003f06070 */
[----:B------:R-:W-:Y:S03]  /*0c80*/  BSSY.RECONVERGENT B0, `(.L_x_13) ;  /* 0x000006f000007945 */ /* 0x000fe60003800200 */
[----:B-1----:R-:W-:-:S13]  /*0c90*/  ISETP.NE.OR P0, PT, R5, RZ, !P0 ;  /* 0x000000ff0500720c */ /* 0x002fda0004705670 */
[----:B------:R-:W-:Y:S05]  /*0ca0*/  @P0 BRA `(.L_x_14) ;  /* 0x0000000400b00947 */ /* 0x000fea0003800000 */
[----:B------:R1:W3:Y:S01]  /*0cb0*/  LDS R11, [R22] ;  /* 0x00000000160b7984 */ /* 0x0002e20000000800 */
[C---:B------:R-:W-:Y:S02]  /*0cc0*/  VIADD R3, R0.reuse, 0xfffffffe ;  /* 0xfffffffe00037836 */ /* 0x040fe40000000000 */
[----:B------:R-:W-:Y:S01]  /*0cd0*/  VIADD R0, R0, 0xffffffff ;  /* 0xffffffff00007836 */ /* 0x000fe20000000000 */
[----:B------:R1:W4:Y:S01]  /*0ce0*/  LDS R10, [R23] ;  /* 0x00000000170a7984 */ /* 0x0003220000000800 */
[----:B------:R-:W-:Y:S01]  /*0cf0*/  IMAD.MOV.U32 R4, RZ, RZ, 0x1 ;  /* 0x00000001ff047424 */ /* 0x000fe200078e00ff */
[----:B------:R-:W-:Y:S02]  /*0d00*/  ISETP.GE.U32.AND P0, PT, R3, 0x7, PT ;  /* 0x000000070300780c */ /* 0x000fe40003f06070 */
[----:B------:R-:W-:-:S11]  /*0d10*/  LOP3.LUT R3, R0, 0x7, RZ, 0xc0, !PT ;  /* 0x0000000700037812 */ /* 0x000fd600078ec0ff */
[----:B-1----:R-:W-:Y:S05]  /*0d20*/  @!P0 BRA `(.L_x_15) ;  /* 0x0000000000cc8947 */ /* 0x002fea0003800000 */
[----:B------:R-:W1:Y:S01]  /*0d30*/  S2UR UR5, SR_CgaCtaId ;  /* 0x00000000000579c3 */ /* 0x000e620000008800 */
[----:B------:R-:W-:Y:S01]  /*0d40*/  UMOV UR4, 0x400 ;  /* 0x0000040000047882 */ /* 0x000fe20000000000 */
[----:B0-2---:R-:W-:Y:S01]  /*0d50*/  IMAD R8, R24, UR39, R5 ;  /* 0x0000002718087c24 */ /* 0x005fe2000f8e0205 */
[----:B------:R-:W-:Y:S01]  /*0d60*/  UIADD3 UR6, UPT, UPT, UR4, 0x1000, URZ ;  /* 0x0000100004067890 */ /* 0x000fe2000fffe0ff */
[----:B------:R-:W-:Y:S01]  /*0d70*/  LOP3.LUT R7, R0, 0xfffffff8, RZ, 0xc0, !PT ;  /* 0xfffffff800077812 */ /* 0x000fe200078ec0ff */
[----:B------:R-:W-:Y:S02]  /*0d80*/  IMAD.MOV.U32 R4, RZ, RZ, RZ ;  /* 0x000000ffff047224 */ /* 0x000fe400078e00ff */
[----:B------:R-:W-:Y:S02]  /*0d90*/  LEA R8, R8, 0x10, 0x2 ;  /* 0x0000001008087811 */ /* 0x000fe400078e10ff */
[----:B------:R-:W-:Y:S01]  /*0da0*/  IMAD.MOV R7, RZ, RZ, -R7 ;  /* 0x000000ffff077224 */ /* 0x000fe200078e0a07 */
[----:B-1----:R-:W-:-:S02]  /*0db0*/  ULEA UR4, UR5, UR4, 0x18 ;  /* 0x0000000405047291 */ /* 0x002fc4000f8ec0ff */
[----:B------:R-:W-:-:S04]  /*0dc0*/  ULEA UR6, UR5, UR6, 0x18 ;  /* 0x0000000605067291 */ /* 0x000fc8000f8ec0ff */
[C---:B------:R-:W-:Y:S02]  /*0dd0*/  VIADD R6, R8.reuse, UR4 ;  /* 0x0000000408067c36 */ /* 0x040fe40008000000 */
[----:B------:R-:W-:-:S07]  /*0de0*/  VIADD R8, R8, UR6 ;  /* 0x0000000608087c36 */ /* 0x000fce0008000000 */
.L_x_16:
[----:B------:R-:W4:Y:S01]  /*0df0*/  LDS R13, [R8+-0xc] ;  /* 0xfffff400080d7984 */ /* 0x000f220000000800 */
[----:B------:R-:W-:Y:S02]  /*0e00*/  VIADD R7, R7, 0x8 ;  /* 0x0000000807077836 */ /* 0x000fe40000000000 */
[----:B------:R-:W-:Y:S01]  /*0e10*/  VIADD R4, R4, 0x8 ;  /* 0x0000000804047836 */ /* 0x000fe20000000000 */
[----:B------:R-:W3:Y:S02]  /*0e20*/  LDS R12, [R6+-0xc] ;  /* 0xfffff400060c7984 */ /* 0x000ee40000000800 */
[----:B------:R-:W-:Y:S02]  /*0e30*/  ISETP.NE.AND P0, PT, R7, RZ, PT ;  /* 0x000000ff0700720c */ /* 0x000fe40003f05270 */
[----:B------:R-:W0:Y:S04]  /*0e40*/  LDS R14, [R8+-0x8] ;  /* 0xfffff800080e7984 */ /* 0x000e280000000800 */
[----:B------:R-:W1:Y:S04]  /*0e50*/  LDS R16, [R8+-0x4] ;  /* 0xfffffc0008107984 */ /* 0x000e680000000800 */
[----:B------:R-:W2:Y:S04]  /*0e60*/  LDS R9, [R8] ;  /* 0x0000000008097984 */ /* 0x000ea80000000800 */
[----:B------:R-:W5:Y:S04]  /*0e70*/  LDS R15, [R6+-0x8] ;  /* 0xfffff800060f7984 */ /* 0x000f680000000800 */
[----:B------:R-:W5:Y:S04]  /*0e80*/  LDS R17, [R6+-0x4] ;  /* 0xfffffc0006117984 */ /* 0x000f680000000800 */
[----:B------:R-:W5:Y:S04]  /*0e90*/  LDS R19, [R6] ;  /* 0x0000000006137984 */ /* 0x000f680000000800 */
[----:B------:R-:W-:Y:S04]  /*0ea0*/  LDS R18, [R8+0x8] ;  /* 0x0000080008127984 */ /* 0x000fe80000000800 */
[----:B------:R-:W-:Y:S01]  /*0eb0*/  LDS R20, [R6+0xc] ;  /* 0x00000c0006147984 */ /* 0x000fe20000000800 */
[----:B----4-:R-:W-:-:S03]  /*0ec0*/  FADD R13, R13, R10 ;  /* 0x0000000a0d0d7221 */ /* 0x010fc60000000000 */
[----:B------:R-:W-:Y:S01]  /*0ed0*/  LDS R30, [R8+0xc] ;  /* 0x00000c00081e7984 */ /* 0x000fe20000000800 */
[----:B---3--:R-:W-:-:S03]  /*0ee0*/  FADD R12, R12, R11 ;  /* 0x0000000b0c0c7221 */ /* 0x008fc60000000000 */
[----:B------:R-:W3:Y:S01]  /*0ef0*/  LDS R10, [R8+0x4] ;  /* 0x00000400080a7984 */ /* 0x000ee20000000800 */
[----:B0-----:R-:W-:-:S03]  /*0f00*/  FADD R13, R13, R14 ;  /* 0x0000000e0d0d7221 */ /* 0x001fc60000000000 */
[----:B------:R-:W0:Y:S01]  /*0f10*/  LDS R11, [R6+0x4] ;  /* 0x00000400060b7984 */ /* 0x000e220000000800 */
[----:B-1----:R-:W-:-:S03]  /*0f20*/  FADD R16, R13, R16 ;  /* 0x000000100d107221 */ /* 0x002fc60000000000 */
[----:B------:R-:W1:Y:S01]  /*0f30*/  LDS R14, [R6+0x8] ;  /* 0x00000800060e7984 */ /* 0x000e620000000800 */
[----:B--2---:R-:W-:-:S03]  /*0f40*/  FADD R9, R16, R9 ;  /* 0x0000000910097221 */ /* 0x004fc60000000000 */
[----:B------:R2:W4:Y:S01]  /*0f50*/  LDS R32, [R8+0x10] ;  /* 0x0000100008207984 */ /* 0x0005220000000800 */
[----:B-----5:R-:W-:-:S03]  /*0f60*/  FADD R12, R12, R15 ;  /* 0x0000000f0c0c7221 */ /* 0x020fc60000000000 */
[----:B------:R5:W4:Y:S01]  /*0f70*/  LDS R16, [R6+0x10] ;  /* 0x0000100006107984 */ /* 0x000b220000000800 */
[----:B------:R-:W-:Y:S01]  /*0f80*/  FADD R12, R12, R17 ;  /* 0x000000110c0c7221 */ /* 0x000fe20000000000 */
[----:B--2---:R-:W-:-:S03]  /*0f90*/  VIADD R8, R8, 0x20 ;  /* 0x0000002008087836 */ /* 0x004fc60000000000 */
[----:B------:R-:W-:Y:S01]  /*0fa0*/  FADD R12, R12, R19 ;  /* 0x000000130c0c7221 */ /* 0x000fe20000000000 */
[----:B-----5:R-:W-:Y:S02]  /*0fb0*/  VIADD R6, R6, 0x20 ;  /* 0x0000002006067836 */ /* 0x020fe40000000000 */
[----:B---3--:R-:W-:Y:S01]  /*0fc0*/  FADD R9, R9, R10 ;  /* 0x0000000a09097221 */ /* 0x008fe20000000000 */
[----:B0-----:R-:W-:-:S03]  /*0fd0*/  FADD R11, R12, R11 ;  /* 0x0000000b0c0b7221 */ /* 0x001fc60000000000 */
[----:B------:R-:W-:Y:S01]  /*0fe0*/  FADD R9, R9, R18 ;  /* 0x0000001209097221 */ /* 0x000fe20000000000 */
[----:B-1----:R-:W-:-:S03]  /*0ff0*/  FADD R11, R11, R14 ;  /* 0x0000000e0b0b7221 */ /* 0x002fc60000000000 */
[----:B------:R-:W-:Y:S01]  /*1000*/  FADD R9, R9, R30 ;  /* 0x0000001e09097221 */ /* 0x000fe20000000000 */
[----:B------:R-:W-:-:S03]  /*1010*/  FADD R11, R11, R20 ;  /* 0x000000140b0b7221 */ /* 0x000fc60000000000 */
[----:B----4-:R-:W-:Y:S01]  /*1020*/  FADD R10, R9, R32 ;  /* 0x00000020090a7221 */ /* 0x010fe20000000000 */
[----:B------:R-:W-:Y:S01]  /*1030*/  FADD R11, R11, R16 ;  /* 0x000000100b0b7221 */ /* 0x000fe20000000000 */
[----:B------:R-:W-:Y:S06]  /*1040*/  @P0 BRA `(.L_x_16) ;  /* 0xfffffffc00680947 */ /* 0x000fec000383ffff */
[----:B------:R-:W-:-:S07]  /*1050*/  VIADD R4, R4, 0x1 ;  /* 0x0000000104047836 */ /* 0x000fce0000000000 */
.L_x_15:
[----:B------:R-:W-:-:S13]  /*1060*/  ISETP.NE.AND P0, PT, R3, RZ, PT ;  /* 0x000000ff0300720c */ /* 0x000fda0003f05270 */
[----:B------:R-:W-:Y:S05]  /*1070*/  @!P0 BRA `(.L_x_17) ;  /* 0x0000000000b48947 */ /* 0x000fea0003800000 */
[----:B------:R-:W-:Y:S02]  /*1080*/  ISETP.GE.U32.AND P0, PT, R3, 0x4, PT ;  /* 0x000000040300780c */ /* 0x000fe40003f06070 */
[----:B------:R-:W-:-:S04]  /*1090*/  LOP3.LUT R12, R0, 0x3, RZ, 0xc0, !PT ;  /* 0x00000003000c7812 */ /* 0x000fc800078ec0ff */
[----:B------:R-:W-:-:S07]  /*10a0*/  ISETP.NE.AND P1, PT, R12, RZ, PT ;  /* 0x000000ff0c00720c */ /* 0x000fce0003f25270 */
[----:B------:R-:W-:Y:S06]  /*10b0*/  @!P0 BRA `(.L_x_18) ;  /* 0x00000000004c8947 */ /* 0x000fec0003800000 */
[C---:B------:R-:W-:Y:S02]  /*10c0*/  IMAD R3, R4.reuse, 0x4, R22 ;  /* 0x0000000404037824 */ /* 0x040fe400078e0216 */
[C---:B------:R-:W-:Y:S02]  /*10d0*/  IMAD R7, R4.reuse, 0x4, R23 ;  /* 0x0000000404077824 */ /* 0x040fe400078e0217 */
[----:B------:R-:W-:Y:S01]  /*10e0*/  VIADD R4, R4, 0x4 ;  /* 0x0000000404047836 */ /* 0x000fe20000000000 */
[----:B0-----:R-:W3:Y:S04]  /*10f0*/  LDS R6, [R3] ;  /* 0x0000000003067984 */ /* 0x001ee80000000800 */
[----:B------:R-:W4:Y:S04]  /*1100*/  LDS R9, [R7] ;  /* 0x0000000007097984 */ /* 0x000f280000000800 */
[----:B------:R-:W0:Y:S04]  /*1110*/  LDS R13, [R3+0x4] ;  /* 0x00000400030d7984 */ /* 0x000e280000000800 */
[----:B------:R-:W1:Y:S04]  /*1120*/  LDS R8, [R7+0x4] ;  /* 0x0000040007087984 */ /* 0x000e680000000800 */
[----:B------:R-:W5:Y:S04]  /*1130*/  LDS R15, [R3+0x8] ;  /* 0x00000800030f7984 */ /* 0x000f680000000800 */
[----:B------:R-:W2:Y:S04]  /*1140*/  LDS R17, [R7+0x8] ;  /* 0x0000080007117984 */ /* 0x000ea80000000800 */
[----:B------:R-:W2:Y:S04]  /*1150*/  LDS R19, [R3+0xc] ;  /* 0x00000c0003137984 */ /* 0x000ea80000000800 */
[----:B------:R-:W2:Y:S01]  /*1160*/  LDS R21, [R7+0xc] ;  /* 0x00000c0007157984 */ /* 0x000ea20000000800 */
[----:B---3--:R-:W-:Y:S01]  /*1170*/  FADD R6, R11, R6 ;  /* 0x000000060b067221 */ /* 0x008fe20000000000 */
[----:B----4-:R-:W-:-:S03]  /*1180*/  FADD R9, R10, R9 ;  /* 0x000000090a097221 */ /* 0x010fc60000000000 */
[----:B0-----:R-:W-:Y:S01]  /*1190*/  FADD R6, R6, R13 ;  /* 0x0000000d06067221 */ /* 0x001fe20000000000 */
[----:B-1----:R-:W-:-:S03]  /*11a0*/  FADD R8, R9, R8 ;  /* 0x0000000809087221 */ /* 0x002fc60000000000 */
[----:B-----5:R-:W-:Y:S01]  /*11b0*/  FADD R6, R6, R15 ;  /* 0x0000000f06067221 */ /* 0x020fe20000000000 */
[----:B--2---:R-:W-:-:S03]  /*11c0*/  FADD R8, R8, R17 ;  /* 0x0000001108087221 */ /* 0x004fc60000000000 */
[----:B------:R-:W-:Y:S01]  /*11d0*/  FADD R11, R6, R19 ;  /* 0x00000013060b7221 */ /* 0x000fe20000000000 */
[----:B------:R-:W-:-:S07]  /*11e0*/  FADD R10, R8, R21 ;  /* 0x00000015080a7221 */ /* 0x000fce0000000000 */
.L_x_18:
[----:B------:R-:W-:Y:S05]  /*11f0*/  @!P1 BRA `(.L_x_17) ;  /* 0x0000000000549947 */ /* 0x000fea0003800000 */
[----:B------:R-:W-:Y:S02]  /*1200*/  ISETP.NE.AND P0, PT, R12, 0x1, PT ;  /* 0x000000010c00780c */ /* 0x000fe40003f05270 */
[----:B------:R-:W-:-:S04]  /*1210*/  LOP3.LUT R0, R0, 0x1, RZ, 0xc0, !PT ;  /* 0x0000000100007812 */ /* 0x000fc800078ec0ff */
[----:B------:R-:W-:-:S07]  /*1220*/  ISETP.NE.U32.AND P1, PT, R0, 0x1, PT ;  /* 0x000000010000780c */ /* 0x000fce0003f25070 */
[----:B------:R-:W-:Y:S06]  /*1230*/  @!P0 BRA `(.L_x_19) ;  /* 0x00000000002c8947 */ /* 0x000fec0003800000 */
[C---:B------:R-:W-:Y:S02]  /*1240*/  IMAD R0, R4.reuse, 0x4, R22 ;  /* 0x0000000404007824 */ /* 0x040fe400078e0216 */
[C---:B------:R-:W-:Y:S02]  /*1250*/  IMAD R3, R4.reuse, 0x4, R23 ;  /* 0x0000000404037824 */ /* 0x040fe400078e0217 */
[----:B------:R-:W-:Y:S01]  /*1260*/  VIADD R4, R4, 0x2 ;  /* 0x0000000204047836 */ /* 0x000fe20000000000 */
[----:B0-----:R-:W3:Y:S04]  /*1270*/  LDS R6, [R0] ;  /* 0x0000000000067984 */ /* 0x001ee80000000800 */
[----:B------:R-:W4:Y:S04]  /*1280*/  LDS R7, [R3] ;  /* 0x0000000003077984 */ /* 0x000f280000000800 */
[----:B------:R-:W0:Y:S04]  /*1290*/  LDS R9, [R0+0x4] ;  /* 0x0000040000097984 */ /* 0x000e280000000800 */
[----:B------:R-:W1:Y:S01]  /*12a0*/  LDS R8, [R3+0x4] ;  /* 0x0000040003087984 */ /* 0x000e620000000800 */
[----:B---3--:R-:W-:Y:S01]  /*12b0*/  FADD R6, R11, R6 ;  /* 0x000000060b067221 */ /* 0x008fe20000000000 */
[----:B----4-:R-:W-:-:S03]  /*12c0*/  FADD R7, R10, R7 ;  /* 0x000000070a077221 */ /* 0x010fc60000000000 */
[----:B0-----:R-:W-:Y:S01]  /*12d0*/  FADD R11, R6, R9 ;  /* 0x00000009060b7221 */ /* 0x001fe20000000000 */
[----:B-1----:R-:W-:-:S07]  /*12e0*/  FADD R10, R7, R8 ;  /* 0x00000008070a7221 */ /* 0x002fce0000000000 */
.L_x_19:
[C---:B------:R-:W-:Y:S02]  /*12f0*/  @!P1 IMAD R0, R4.reuse, 0x4, R22 ;  /* 0x0000000404009824 */ /* 0x040fe400078e0216 */
[----:B------:R-:W-:-:S04]  /*1300*/  @!P1 IMAD R4, R4, 0x4, R23 ;  /* 0x0000000404049824 */ /* 0x000fc800078e0217 */
[----:B------:R-:W3:Y:S04]  /*1310*/  @!P1 LDS R0, [R0] ;  /* 0x0000000000009984 */ /* 0x000ee80000000800 */
[----:B------:R-:W4:Y:S01]  /*1320*/  @!P1 LDS R3, [R4] ;  /* 0x0000000004039984 */ /* 0x000f220000000800 */
[----:B---3--:R-:W-:Y:S01]  /*1330*/  @!P1 FADD R11, R11, R0 ;  /* 0x000000000b0b9221 */ /* 0x008fe20000000000 */
[----:B----4-:R-:W-:-:S07]  /*1340*/  @!P1 FADD R10, R10, R3 ;  /* 0x000000030a0a9221 */ /* 0x010fce0000000000 */
.L_x_17:
[----:B---3--:R1:W-:Y:S04]  /*1350*/  STS [R22], R11 ;  /* 0x0000000b16007388 */ /* 0x0083e80000000800 */
[----:B----4-:R1:W-:Y:S02]  /*1360*/  STS [R23], R10 ;  /* 0x0000000a17007388 */ /* 0x0103e40000000800 */
.L_x_14:
[----:B------:R-:W-:Y:S05]  /*1370*/  BSYNC.RECONVERGENT B0 ;  /* 0x0000000000007941 */ /* 0x000fea0003800200 */
.L_x_13:
[----:B------:R-:W-:Y:S01]  /*1380*/  BAR.SYNC.DEFER_BLOCKING 0x0 ;  /* 0x0000000000007b1d */ /* 0x000fe20000010000 */
[----:B------:R-:W-:-:S13]  /*1390*/  ISETP.NE.AND P0, PT, R5, RZ, PT ;  /* 0x000000ff0500720c */ /* 0x000fda0003f05270 */
[----:B------:R-:W-:Y:S05]  /*13a0*/  @P0 EXIT ;  /* 0x000000000000094d */ /* 0x000fea0003800000 */
[----:B------:R-:W3:Y:S04]  /*13b0*/  LDG.E R3, desc[UR36][R28.64+0x8] ;  /* 0x000008241c037981 */ /* 0x000ee8000c1e1900 */
[----:B------:R-:W4:Y:S01]  /*13c0*/  LDG.E R0, desc[UR36][R28.64+0xc] ;  /* 0x00000c241c007981 */ /* 0x000f22000c1e1900 */
[----:B------:R-:W-:Y:S01]  /*13d0*/  BSSY.RECONVERGENT B0, `(.L_x_20) ;  /* 0x000000c000007945 */ /* 0x000fe20003800200 */
[----:B---3--:R-:W3:Y:S08]  /*13e0*/  MUFU.RCP R4, R3 ;  /* 0x0000000300047308 */ /* 0x008ef00000001000 */
[----:B----4-:R-:W4:Y:S01]  /*13f0*/  FCHK P0, R0, R3 ;  /* 0x0000000300007302 */ /* 0x010f220000000000 */
[----:B---3--:R-:W-:-:S04]  /*1400*/  FFMA R7, -R3, R4, 1 ;  /* 0x3f80000003077423 */ /* 0x008fc80000000104 */
[----:B------:R-:W-:-:S04]  /*1410*/  FFMA R7, R4, R7, R4 ;  /* 0x0000000704077223 */ /* 0x000fc80000000004 */
[----:B------:R-:W-:-:S04]  /*1420*/  FFMA R4, R0, R7, RZ ;  /* 0x0000000700047223 */ /* 0x000fc800000000ff */
[----:B0-----:R-:W-:-:S04]  /*1430*/  FFMA R6, -R3, R4, R0 ;  /* 0x0000000403067223 */ /* 0x001fc80000000100 */
[----:B------:R-:W-:Y:S01]  /*1440*/  FFMA R4, R7, R6, R4 ;  /* 0x0000000607047223 */ /* 0x000fe20000000004 */
[----:B----4-:R-:W-:Y:S06]  /*1450*/  @!P0 BRA `(.L_x_21) ;  /* 0x00000000000c8947 */ /* 0x010fec0003800000 */
[----:B------:R-:W-:-:S07]  /*1460*/  MOV R6, 0x1480 ;  /* 0x0000148000067802 */ /* 0x000fce0000000f00 */
[----:B-12---:R-:W-:Y:S05]  /*1470*/  CALL.REL.NOINC `($__internal_0_$__cuda_sm3x_div_rn_noftz_f32_slowpath) ;  /* 0x0000001800f47944 */ /* 0x006fea0003c00000 */
[----:B------:R-:W-:-:S07]  /*1480*/  IMAD.MOV.U32 R4, RZ, RZ, R0 ;  /* 0x000000ffff047224 */ /* 0x000fce00078e0000 */
.L_x_21:
[----:B------:R-:W-:Y:S05]  /*1490*/  BSYNC.RECONVERGENT B0 ;  /* 0x0000000000007941 */ /* 0x000fea0003800200 */
.L_x_20:
[----:B------:R-:W3:Y:S04]  /*14a0*/  LDG.E R9, desc[UR36][R28.64] ;  /* 0x000000241c097981 */ /* 0x000ee8000c1e1900 */
[----:B------:R-:W4:Y:S01]  /*14b0*/  LDG.E R0, desc[UR36][R28.64+0x4] ;  /* 0x000004241c007981 */ /* 0x000f22000c1e1900 */
[----:B------:R-:W0:Y:S01]  /*14c0*/  MUFU.RCP R3, |R4| ;  /* 0x4000000400037308 */ /* 0x000e220000001000 */
[C---:B------:R-:W-:Y:S01]  /*14d0*/  FSETP.GT.AND P0, PT, |R4|.reuse, 1, PT ;  /* 0x3f8000000400780b */ /* 0x040fe20003f04200 */
[----:B------:R-:W-:Y:S01]  /*14e0*/  IMAD.MOV.U32 R7, RZ, RZ, 0x3b2090aa ;  /* 0x3b2090aaff077424 */ /* 0x000fe200078e00ff */
[-C--:B------:R-:W-:Y:S01]  /*14f0*/  FSETP.NAN.AND P1, PT, |R4|, |R4|.reuse, PT ;  /* 0x400000040400720b */ /* 0x080fe20003f28200 */
[----:B------:R-:W-:Y:S01]  /*1500*/  BSSY.RECONVERGENT B0, `(.L_x_22) ;  /* 0x000001c000007945 */ /* 0x000fe20003800200 */
[----:B0-----:R-:W-:-:S05]  /*1510*/  FSEL R3, R3, |R4|, P0 ;  /* 0x4000000403037208 */ /* 0x001fca0000000000 */
[----:B------:R-:W-:-:S04]  /*1520*/  FMUL R6, R3, R3 ;  /* 0x0000000303067220 */ /* 0x000fc80000400000 */
[----:B------:R-:W-:-:S04]  /*1530*/  FFMA R7, R6, R7, -0.014396979473531246185 ;  /* 0xbc6be14f06077423 */ /* 0x000fc80000000007 */
[----:B------:R-:W-:-:S04]  /*1540*/  FFMA R7, R6, R7, 0.039849750697612762451 ;  /* 0x3d23397e06077423 */ /* 0x000fc80000000007 */
[----:B------:R-:W-:-:S04]  /*1550*/  FFMA R7, R6, R7, -0.072529748082160949707 ;  /* 0xbd948a7a06077423 */ /* 0x000fc80000000007 */
[----:B------:R-:W-:-:S04]  /*1560*/  FFMA R7, R6, R7, 0.10518480092287063599 ;  /* 0x3dd76b2106077423 */ /* 0x000fc80000000007 */
[----:B------:R-:W-:-:S04]  /*1570*/  FFMA R7, R6, R7, -0.14171802997589111328 ;  /* 0xbe111e8806077423 */ /* 0x000fc80000000007 */
[----:B------:R-:W-:-:S04]  /*1580*/  FFMA R7, R6, R7, 0.19988775253295898438 ;  /* 0x3e4caf6006077423 */ /* 0x000fc80000000007 */
[----:B------:R-:W-:-:S04]  /*1590*/  FFMA R7, R6, R7, -0.33332940936088562012 ;  /* 0xbeaaaa2706077423 */ /* 0x000fc80000000007 */
[----:B------:R-:W-:-:S04]  /*15a0*/  FMUL R6, R6, R7 ;  /* 0x0000000706067220 */ /* 0x000fc80000400000 */
[----:B------:R-:W-:Y:S01]  /*15b0*/  FFMA R3, R3, R6, R3 ;  /* 0x0000000603037223 */ /* 0x000fe20000000003 */
[----:B---3--:R-:W1:Y:S02]  /*15c0*/  MUFU.RCP R8, R9 ;  /* 0x0000000900087308 */ /* 0x008e640000001000 */
[----:B-1----:R-:W-:-:S04]  /*15d0*/  FFMA R11, -R9, R8, 1 ;  /* 0x3f800000090b7423 */ /* 0x002fc80000000108 */
[----:B------:R-:W-:Y:S01]  /*15e0*/  FFMA R11, R8, R11, R8 ;  /* 0x0000000b080b7223 */ /* 0x000fe20000000008 */
[----:B------:R-:W-:-:S03]  /*15f0*/  IMAD.MOV.U32 R8, RZ, RZ, 0x3f6ee581 ;  /* 0x3f6ee581ff087424 */ /* 0x000fc600078e00ff */
[----:B----4-:R-:W-:Y:S01]  /*1600*/  FFMA R6, R0, R11, RZ ;  /* 0x0000000b00067223 */ /* 0x010fe200000000ff */
[----:B------:R-:W-:Y:S01]  /*1610*/  @P0 FFMA R3, R8, 1.6832555532455444336, -R3 ;  /* 0x3fd774eb08030823 */ /* 0x000fe20000000803 */
[----:B------:R-:W0:Y:S02]  /*1620*/  FCHK P0, R0, R9 ;  /* 0x0000000900007302 */ /* 0x000e240000000000 */
[----:B------:R-:W-:Y:S02]  /*1630*/  FFMA R7, -R9, R6, R0 ;  /* 0x0000000609077223 */ /* 0x000fe40000000100 */
[----:B------:R-:W-:Y:S02]  /*1640*/  LOP3.LUT R4, R3, 0x80000000, R4, 0xb8, !PT ;  /* 0x8000000003047812 */ /* 0x000fe400078eb804 */
[----:B------:R-:W-:Y:S02]  /*1650*/  FFMA R6, R11, R7, R6 ;  /* 0x000000070b067223 */ /* 0x000fe40000000006 */
[----:B------:R-:W-:Y:S01]  /*1660*/  FSEL R4, R4, R3, !P1 ;  /* 0x0000000304047208 */ /* 0x000fe20004800000 */
[----:B0-----:R-:W-:Y:S06]  /*1670*/  @!P0 BRA `(.L_x_23) ;  /* 0x0000000000108947 */ /* 0x001fec0003800000 */
[----:B------:R-:W-:Y:S01]  /*1680*/  IMAD.MOV.U32 R3, RZ, RZ, R9 ;  /* 0x000000ffff037224 */ /* 0x000fe200078e0009 */
[----:B------:R-:W-:-:S07]  /*1690*/  MOV R6, 0x16b0 ;  /* 0x000016b000067802 */ /* 0x000fce0000000f00 */
[----:B--2---:R-:W-:Y:S05]  /*16a0*/  CALL.REL.NOINC `($__internal_0_$__cuda_sm3x_div_rn_noftz_f32_slowpath) ;  /* 0x0000001800687944 */ /* 0x004fea0003c00000 */
[----:B------:R-:W-:-:S07]  /*16b0*/  IMAD.MOV.U32 R6, RZ, RZ, R0 ;  /* 0x000000ffff067224 */ /* 0x000fce00078e0000 */
.L_x_23:
[----:B------:R-:W-:Y:S05]  /*16c0*/  BSYNC.RECONVERGENT B0 ;  /* 0x0000000000007941 */ /* 0x000fea0003800200 */
.L_x_22:
[----:B------:R-:W0:Y:S01]  /*16d0*/  MUFU.RCP R3, |R6| ;  /* 0x4000000600037308 */ /* 0x000e220000001000 */
[----:B------:R-:W-:Y:S01]  /*16e0*/  FSETP.GT.AND P0, PT, |R6|, 1, PT ;  /* 0x3f8000000600780b */ /* 0x000fe20003f04200 */
[----:B------:R-:W-:Y:S01]  /*16f0*/  IMAD.MOV.U32 R7, RZ, RZ, 0x3b2090aa ;  /* 0x3b2090aaff077424 */ /* 0x000fe200078e00ff */
[----:B------:R-:W-:Y:S01]  /*1700*/  BSSY.RECONVERGENT B0, `(.L_x_24) ;  /* 0x0000083000007945 */ /* 0x000fe20003800200 */
[----:B------:R-:W-:Y:S01]  /*1710*/  IMAD.MOV.U32 R8, RZ, RZ, 0x3f6ee581 ;  /* 0x3f6ee581ff087424 */ /* 0x000fe200078e00ff */
        /* <DEDUP_REMOVED lines=10> */
[----:B------:R-:W-:-:S04]  /*17c0*/  FFMA R3, R3, R0, R3 ;  /* 0x0000000003037223 */ /* 0x000fc80000000003 */
[----:B------:R-:W-:Y:S01]  /*17d0*/  @P0 FFMA R3, R8, 1.6832555532455444336, -R3 ;  /* 0x3fd774eb08030823 */ /* 0x000fe20000000803 */
[----:B------:R-:W-:-:S04]  /*17e0*/  FSETP.NAN.AND P0, PT, |R6|, |R6|, PT ;  /* 0x400000060600720b */ /* 0x000fc80003f08200 */
[----:B------:R-:W-:-:S04]  /*17f0*/  LOP3.LUT R6, R3, 0x80000000, R6, 0xb8, !PT ;  /* 0x8000000003067812 */ /* 0x000fc800078eb806 */
[----:B------:R-:W-:Y:S02]  /*1800*/  FSEL R3, R6, R3, !P0 ;  /* 0x0000000306037208 */ /* 0x000fe40004000000 */
[----:B------:R-:W-:Y:S03]  /*1810*/  I2F.F64.U32 R6, UR39 ;  /* 0x0000002700067d12 */ /* 0x000fe60008201800 */
[----:B------:R-:W-:-:S05]  /*1820*/  FADD R3, R4, -R3 ;  /* 0x8000000304037221 */ /* 0x000fca0000000000 */
[----:B------:R-:W0:Y:S02]  /*1830*/  F2F.F64.F32 R8, R3 ;  /* 0x0000000300087310 */ /* 0x000e240000201800 */
[----:B0-----:R-:W-:-:S10]  /*1840*/  DMUL R6, R8, R6 ;  /* 0x0000000608067228 */ /* 0x001fd40000000000 */
[----:B------:R-:W-:Y:S01]  /*1850*/  LOP3.LUT R11, R7, 0x7fffffff, RZ, 0xc0, !PT ;  /* 0x7fffffff070b7812 */ /* 0x000fe200078ec0ff */
[----:B------:R-:W-:-:S03]  /*1860*/  IMAD.MOV.U32 R10, RZ, RZ, R6 ;  /* 0x000000ffff0a7224 */ /* 0x000fc600078e0006 */
[----:B------:R-:W-:-:S04]  /*1870*/  VIMNMX.U32 R0, PT, PT, R11, 0x401921fb, !PT ;  /* 0x401921fb0b007848 */ /* 0x000fc80007fe0000 */
[----:B------:R-:W-:-:S13]  /*1880*/  ISETP.GE.U32.AND P0, PT, R0, 0x7ff00000, PT ;  /* 0x7ff000000000780c */ /* 0x000fda0003f06070 */
[----:B------:R-:W-:Y:S05]  /*1890*/  @!P0 BRA `(.L_x_25) ;  /* 0x0000000000208947 */ /* 0x000fea0003800000 */
[----:B------:R-:W-:-:S14]  /*18a0*/  DSETP.NAN.AND P0, PT, R10, R10, PT ;  /* 0x0000000a0a00722a */ /* 0x000fdc0003f08000 */
[----:B------:R-:W-:Y:S01]  /*18b0*/  @P0 IMAD.MOV.U32 R16, RZ, RZ, 0x54442d18 ;  /* 0x54442d18ff100424 */ /* 0x000fe200078e00ff */
[----:B------:R-:W-:Y:S01]  /*18c0*/  @!P0 DSETP.NEU.AND P1, PT, R10, +INF , PT ;  /* 0x7ff000000a00842a */ /* 0x000fe20003f2d000 */
[----:B------:R-:W-:-:S06]  /*18d0*/  @P0 IMAD.MOV.U32 R17, RZ, RZ, 0x401921fb ;  /* 0x401921fbff110424 */ /* 0x000fcc00078e00ff */
[----:B------:R-:W-:-:S06]  /*18e0*/  @P0 DADD R16, R6, R16 ;  /* 0x0000000006100229 */ /* 0x000fcc0000000010 */
[----:B------:R-:W-:Y:S02]  /*18f0*/  @!P0 FSEL R16, R6, RZ, P1 ;  /* 0x000000ff06108208 */ /* 0x000fe40000800000 */
[----:B------:R-:W-:Y:S01]  /*1900*/  @!P0 FSEL R17, R7, -QNAN , P1 ;  /* 0xfff8000007118808 */ /* 0x000fe20000800000 */
[----:B------:R-:W-:Y:S06]  /*1910*/  BRA `(.L_x_26) ;  /* 0x0000000400847947 */ /* 0x000fec0003800000 */
.L_x_25:
[----:B------:R-:W-:Y:S01]  /*1920*/  UMOV UR4, 0x54442d18 ;  /* 0x54442d1800047882 */ /* 0x000fe20000000000 */
[----:B------:R-:W-:Y:S01]  /*1930*/  UMOV UR5, 0x401921fb ;  /* 0x401921fb00057882 */ /* 0x000fe20000000000 */
[----:B------:R-:W-:Y:S01]  /*1940*/  IMAD.MOV.U32 R16, RZ, RZ, R6 ;  /* 0x000000ffff107224 */ /* 0x000fe200078e0006 */
[----:B------:R-:W-:Y:S01]  /*1950*/  DSETP.GE.AND P0, PT, R10, UR4, PT ;  /* 0x000000040a007e2a */ /* 0x000fe2000bf06000 */
[----:B------:R-:W-:-:S13]  /*1960*/  IMAD.MOV.U32 R17, RZ, RZ, R7 ;  /* 0x000000ffff117224 */ /* 0x000fda00078e0007 */
[----:B------:R-:W-:Y:S05]  /*1970*/  @!P0 BRA `(.L_x_26) ;  /* 0x00000004006c8947 */ /* 0x000fea0003800000 */
[----:B------:R-:W-:Y:S01]  /*1980*/  ISETP.GT.U32.AND P0, PT, R11, 0xfffff, PT ;  /* 0x000fffff0b00780c */ /* 0x000fe20003f04070 */
[----:B------:R-:W-:Y:S01]  /*1990*/  BSSY.RECONVERGENT B1, `(.L_x_27) ;  /* 0x000001d000017945 */ /* 0x000fe20003800200 */
[----:B------:R-:W-:-:S11]  /*19a0*/  SHF.R.U32.HI R3, RZ, 0x14, R11 ;  /* 0x00000014ff037819 */ /* 0x000fd6000001160b */
[----:B------:R-:W-:-:S10]  /*19b0*/  @!P0 DMUL R10, R10, 1.80143985094819840000e+16 ;  /* 0x435000000a0a8828 */ /* 0x000fd40000000000 */
[C---:B------:R-:W-:Y:S02]  /*19c0*/  @!P0 LEA.HI R0, R11.reuse, R3, RZ, 0xc ;  /* 0x000000030b008211 */ /* 0x040fe400078f60ff */
[----:B------:R-:W-:-:S03]  /*19d0*/  LOP3.LUT R11, R11, 0xfffff, RZ, 0xc0, !PT ;  /* 0x000fffff0b0b7812 */ /* 0x000fc600078ec0ff */
[----:B------:R-:W-:Y:S01]  /*19e0*/  @!P0 VIADD R3, R0, 0xffffffca ;  /* 0xffffffca00038836 */ /* 0x000fe20000000000 */
[----:B------:R-:W-:-:S03]  /*19f0*/  LOP3.LUT R11, R11, 0x100000, RZ, 0xfc, !PT ;  /* 0x001000000b0b7812 */ /* 0x000fc600078efcff */
[----:B------:R-:W-:-:S04]  /*1a00*/  VIADD R13, R3, 0xfffffbff ;  /* 0xfffffbff030d7836 */ /* 0x000fc80000000000 */
[----:B------:R-:W-:Y:S01]  /*1a10*/  IMAD.MOV.U32 R0, RZ, RZ, R13 ;  /* 0x000000ffff007224 */ /* 0x000fe200078e000d */
[----:B------:R-:W-:-:S04]  /*1a20*/  VIMNMX R14, PT, PT, RZ, R13, PT ;  /* 0x0000000dff0e7248 */ /* 0x000fc80003fe0100 */
[----:B------:R-:W-:-:S05]  /*1a30*/  IADD3 R3, PT, PT, R3, -0x401, -R14 ;  /* 0xfffffbff03037810 */ /* 0x000fca0007ffe80e */
[----:B------:R-:W-:-:S05]  /*1a40*/  VIADD R3, R3, 0x1 ;  /* 0x0000000103037836 */ /* 0x000fca0000000000 */
[----:B------:R-:W-:-:S13]  /*1a50*/  LOP3.LUT P0, R3, R3, 0x3, RZ, 0xc0, !PT ;  /* 0x0000000303037812 */ /* 0x000fda000780c0ff */
[----:B------:R-:W-:Y:S05]  /*1a60*/  @!P0 BRA `(.L_x_28) ;  /* 0x00000000003c8947 */ /* 0x000fea0003800000 */
[----:B------:R-:W-:Y:S01]  /*1a70*/  BSSY.RECONVERGENT B2, `(.L_x_28) ;  /* 0x000000e000027945 */ /* 0x000fe20003800200 */
[----:B------:R-:W-:Y:S02]  /*1a80*/  IMAD.MOV R3, RZ, RZ, -R3 ;  /* 0x000000ffff037224 */ /* 0x000fe400078e0a03 */
[----:B------:R-:W-:-:S07]  /*1a90*/  IMAD.MOV.U32 R0, RZ, RZ, R13 ;  /* 0x000000ffff007224 */ /* 0x000fce00078e000d */
.L_x_29:
[----:B------:R-:W-:Y:S01]  /*1aa0*/  VIADD R3, R3, 0x1 ;  /* 0x0000000103037836 */ /* 0x000fe20000000000 */
[----:B------:R-:W-:Y:S01]  /*1ab0*/  IADD3 R12, P0, PT, R10, -0x54442d18, RZ ;  /* 0xabbbd2e80a0c7810 */ /* 0x000fe20007f1e0ff */
[----:B------:R-:W-:-:S03]  /*1ac0*/  VIADD R0, R0, 0xffffffff ;  /* 0xffffffff00007836 */ /* 0x000fc60000000000 */
[----:B------:R-:W-:Y:S02]  /*1ad0*/  ISETP.NE.AND P1, PT, R3, RZ, PT ;  /* 0x000000ff0300720c */ /* 0x000fe40003f25270 */
[----:B------:R-:W-:-:S04]  /*1ae0*/  IADD3.X R4, PT, PT, R11, -0x1921fc, RZ, P0, !PT ;  /* 0xffe6de040b047810 */ /* 0x000fc800007fe4ff */
[----:B------:R-:W-:-:S04]  /*1af0*/  ISETP.GE.AND P0, PT, R4, RZ, PT ;  /* 0x000000ff0400720c */ /* 0x000fc80003f06270 */
[----:B------:R-:W-:Y:S02]  /*1b00*/  SEL R12, R10, R12, !P0 ;  /* 0x0000000c0a0c7207 */ /* 0x000fe40004000000 */
[----:B------:R-:W-:-:S03]  /*1b10*/  SEL R4, R11, R4, !P0 ;  /* 0x000000040b047207 */ /* 0x000fc60004000000 */
[C---:B------:R-:W-:Y:S01]  /*1b20*/  IMAD.SHL.U32 R10, R12.reuse, 0x2, RZ ;  /* 0x000000020c0a7824 */ /* 0x040fe200078e00ff */
[----:B------:R-:W-:Y:S01]  /*1b30*/  SHF.L.U64.HI R11, R12, 0x1, R4 ;  /* 0x000000010c0b7819 */ /* 0x000fe20000010204 */
[----:B------:R-:W-:Y:S06]  /*1b40*/  @P1 BRA `(.L_x_29) ;  /* 0xfffffffc00d41947 */ /* 0x000fec000383ffff */
[----:B------:R-:W-:Y:S05]  /*1b50*/  BSYNC.RECONVERGENT B2 ;  /* 0x0000000000027941 */ /* 0x000fea0003800200 */
.L_x_28:
[----:B------:R-:W-:Y:S05]  /*1b60*/  BSYNC.RECONVERGENT B1 ;  /* 0x0000000000017941 */ /* 0x000fea0003800200 */
.L_x_27:
[----:B------:R-:W-:Y:S01]  /*1b70*/  IMAD.IADD R3, R13, 0x1, -R14 ;  /* 0x000000010d037824 */ /* 0x000fe200078e0a0e */
[----:B------:R-:W-:Y:S04]  /*1b80*/  BSSY.RECONVERGENT B1, `(.L_x_30) ;  /* 0x0000025000017945 */ /* 0x000fe80003800200 */
[----:B------:R-:W-:-:S13]  /*1b90*/  ISETP.GE.U32.AND P0, PT, R3, 0x3, PT ;  /* 0x000000030300780c */ /* 0x000fda0003f06070 */
[----:B------:R-:W-:Y:S05]  /*1ba0*/  @!P0 BRA `(.L_x_31) ;  /* 0x0000000000888947 */ /* 0x000fea0003800000 */
[----:B------:R-:W-:Y:S01]  /*1bb0*/  BSSY.RECONVERGENT B2, `(.L_x_32) ;  /* 0x0000020000027945 */ /* 0x000fe20003800200 */
.L_x_33:
[----:B------:R-:W-:Y:S02]  /*1bc0*/  IADD3 R3, P0, PT, R10, -0x54442d18, RZ ;  /* 0xabbbd2e80a037810 */ /* 0x000fe40007f1e0ff */
[C---:B------:R-:W-:Y:S01]  /*1bd0*/  ISETP.GT.AND P1, PT, R0.reuse, 0x3, PT ;  /* 0x000000030000780c */ /* 0x040fe20003f24270 */
[----:B------:R-:W-:Y:S01]  /*1be0*/  VIADD R0, R0, 0xfffffffc ;  /* 0xfffffffc00007836 */ /* 0x000fe20000000000 */
[----:B------:R-:W-:-:S04]  /*1bf0*/  IADD3.X R4, PT, PT, R11, -0x1921fc, RZ, P0, !PT ;  /* 0xffe6de040b047810 */ /* 0x000fc800007fe4ff */
[----:B------:R-:W-:-:S04]  /*1c00*/  ISETP.GE.AND P0, PT, R4, RZ, PT ;  /* 0x000000ff0400720c */ /* 0x000fc80003f06270 */
[----:B------:R-:W-:Y:S02]  /*1c10*/  SEL R3, R10, R3, !P0 ;  /* 0x000000030a037207 */ /* 0x000fe40004000000 */
[----:B------:R-:W-:-:S03]  /*1c20*/  SEL R4, R11, R4, !P0 ;  /* 0x000000040b047207 */ /* 0x000fc60004000000 */
[C---:B------:R-:W-:Y:S01]  /*1c30*/  IMAD.SHL.U32 R10, R3.reuse, 0x2, RZ ;  /* 0x00000002030a7824 */ /* 0x040fe200078e00ff */
[----:B------:R-:W-:-:S04]  /*1c40*/  SHF.L.U64.HI R11, R3, 0x1, R4 ;  /* 0x00000001030b7819 */ /* 0x000fc80000010204 */
[----:B------:R-:W-:-:S04]  /*1c50*/  IADD3 R3, P0, PT, R10, -0x54442d18, RZ ;  /* 0xabbbd2e80a037810 */ /* 0x000fc80007f1e0ff */
        /* <DEDUP_REMOVED lines=22> */
.L_x_32:
[----:B------:R-:W-:-:S07]  /*1dc0*/  IMAD.MOV.U32 R12, RZ, RZ, R3 ;  /* 0x000000ffff0c7224 */ /* 0x000fce00078e0003 */
.L_x_31:
[----:B------:R-:W-:Y:S05]  /*1dd0*/  BSYNC.RECONVERGENT B1 ;  /* 0x0000000000017941 */ /* 0x000fea0003800200 */
.L_x_30:
[----:B------:R-:W-:Y:S01]  /*1de0*/  LOP3.LUT R13, R4, 0x7fffffff, RZ, 0xc0, !PT ;  /* 0x7fffffff040d7812 */ /* 0x000fe200078ec0ff */
[----:B------:R-:W-:Y:S01]  /*1df0*/  BSSY.RECONVERGENT B1, `(.L_x_34) ;  /* 0x0000012000017945 */ /* 0x000fe20003800200 */
[----:B------:R-:W-:Y:S02]  /*1e00*/  ISETP.NE.U32.AND P0, PT, R12, RZ, PT ;  /* 0x000000ff0c00720c */ /* 0x000fe40003f05070 */
[----:B------:R-:W-:Y:S02]  /*1e10*/  CS2R R16, SRZ ;  /* 0x0000000000107805 */ /* 0x000fe4000001ff00 */
[----:B------:R-:W-:-:S13]  /*1e20*/  ISETP.NE.AND.EX P0, PT, R13, RZ, PT, P0 ;  /* 0x000000ff0d00720c */ /* 0x000fda0003f05300 */
[----:B------:R-:W-:Y:S05]  /*1e30*/  @!P0 BRA `(.L_x_35) ;  /* 0x0000000000348947 */ /* 0x000fea0003800000 */
[----:B------:R-:W-:-:S10]  /*1e40*/  DMUL R10, R12, 1.80143985094819840000e+16 ;  /* 0x435000000c0a7828 */ /* 0x000fd40000000000 */
[----:B------:R-:W-:-:S04]  /*1e50*/  SHF.R.U32.HI R10, RZ, 0x14, R11 ;  /* 0x00000014ff0a7819 */ /* 0x000fc8000001160b */
[----:B------:R-:W-:-:S04]  /*1e60*/  IADD3 R3, PT, PT, -R10, 0x37, RZ ;  /* 0x000000370a037810 */ /* 0x000fc80007ffe1ff */
[----:B------:R-:W-:Y:S02]  /*1e70*/  IADD3 R4, PT, PT, -R3, 0x401, RZ ;  /* 0x0000040103047810 */ /* 0x000fe40007ffe1ff */
[-C--:B------:R-:W-:Y:S02]  /*1e80*/  SHF.L.U64.HI R11, R12, R3.reuse, R13 ;  /* 0x000000030c0b7219 */ /* 0x080fe4000001020d */
[----:B------:R-:W-:Y:S02]  /*1e90*/  ISETP.GT.AND P0, PT, R4, RZ, PT ;  /* 0x000000ff0400720c */ /* 0x000fe40003f04270 */
[----:B------:R-:W-:-:S11]  /*1ea0*/  SHF.L.U32 R3, R12, R3, RZ ;  /* 0x000000030c037219 */ /* 0x000fd600000006ff */
[----:B------:R-:W-:-:S04]  /*1eb0*/  @!P0 IADD3 R0, PT, PT, -R4, 0x1, RZ ;  /* 0x0000000104008810 */ /* 0x000fc80007ffe1ff */
[-CC-:B------:R-:W-:Y:S02]  /*1ec0*/  @!P0 SHF.R.U64 R16, R3, R0.reuse, R11.reuse ;  /* 0x0000000003108219 */ /* 0x180fe4000000120b */
[----:B------:R-:W-:Y:S01]  /*1ed0*/  @P0 IADD3 R16, P1, PT, RZ, R3, RZ ;  /* 0x00000003ff100210 */ /* 0x000fe20007f3e0ff */
[----:B------:R-:W-:Y:S01]  /*1ee0*/  @P0 VIADD R3, R4, 0xffffffff ;  /* 0xffffffff04030836 */ /* 0x000fe20000000000 */
[----:B------:R-:W-:-:S03]  /*1ef0*/  @!P0 SHF.R.U32.HI R17, RZ, R0, R11 ;  /* 0x00000000ff118219 */ /* 0x000fc6000001160b */
[----:B------:R-:W-:-:S08]  /*1f00*/  @P0 IMAD.U32.X R17, R3, 0x100000, R11, P1 ;  /* 0x0010000003110824 */ /* 0x000fd000008e040b */
.L_x_35:
[----:B------:R-:W-:Y:S05]  /*1f10*/  BSYNC.RECONVERGENT B1 ;  /* 0x0000000000017941 */ /* 0x000fea0003800200 */
.L_x_34:
[----:B------:R-:W-:-:S07]  /*1f20*/  LOP3.LUT R17, R17, 0x80000000, R7, 0xb8, !PT ;  /* 0x8000000011117812 */ /* 0x000fce00078eb807 */
.L_x_26:
[----:B------:R-:W-:Y:S05]  /*1f30*/  BSYNC.RECONVERGENT B0 ;  /* 0x0000000000007941 */ /* 0x000fea0003800200 */
.L_x_24:
[----:B------:R-:W-:Y:S01]  /*1f40*/  IMAD R5, R2, 0x10, R5 ;  /* 0x0000001002057824 */ /* 0x000fe200078e0205 */
[----:B------:R-:W0:Y:S01]  /*1f50*/  I2F.F64.U32 R6, R2 ;  /* 0x0000000200067312 */ /* 0x000e220000201800 */
[----:B------:R-:W-:Y:S02]  /*1f60*/  BSSY.RECONVERGENT B0, `(.L_x_36) ;  /* 0x0000077000007945 */ /* 0x000fe40003800200 */
[----:B------:R-:W-:-:S05]  /*1f70*/  IMAD.SHL.U32 R10, R5, 0x2, RZ ;  /* 0x00000002050a7824 */ /* 0x000fca00078e00ff */
[----:B------:R-:W1:Y:S01]  /*1f80*/  I2F.F64.U32 R4, R10 ;  /* 0x0000000a00047312 */ /* 0x000e620000201800 */
[----:B0-----:R-:W-:Y:S02]  /*1f90*/  DMUL R16, R6, R16 ;  /* 0x0000001006107228 */ /* 0x001fe40000000000 */
[----:B-1----:R-:W-:-:S10]  /*1fa0*/  DMUL R4, R8, R4 ;  /* 0x0000000408047228 */ /* 0x002fd40000000000 */
[----:B------:R-:W-:Y:S01]  /*1fb0*/  LOP3.LUT R3, R5, 0x7fffffff, RZ, 0xc0, !PT ;  /* 0x7fffffff05037812 */ /* 0x000fe200078ec0ff */
[----:B------:R-:W-:-:S03]  /*1fc0*/  IMAD.MOV.U32 R6, RZ, RZ, R4 ;  /* 0x000000ffff067224 */ /* 0x000fc600078e0004 */
[----:B------:R-:W-:Y:S01]  /*1fd0*/  VIMNMX.U32 R0, PT, PT, R3, 0x401921fb, !PT ;  /* 0x401921fb03007848 */ /* 0x000fe20007fe0000 */
[----:B------:R-:W-:-:S03]  /*1fe0*/  IMAD.MOV.U32 R7, RZ, RZ, R3 ;  /* 0x000000ffff077224 */ /* 0x000fc600078e0003 */
[----:B------:R-:W-:-:S13]  /*1ff0*/  ISETP.GE.U32.AND P0, PT, R0, 0x7ff00000, PT ;  /* 0x7ff000000000780c */ /* 0x000fda0003f06070 */
[----:B------:R-:W-:Y:S05]  /*2000*/  @!P0 BRA `(.L_x_37) ;  /* 0x0000000000288947 */ /* 0x000fea0003800000 */
[----:B------:R-:W-:-:S14]  /*2010*/  DSETP.NAN.AND P0, PT, R6, R6, PT ;  /* 0x000000060600722a */ /* 0x000fdc0003f08000 */
[----:B------:R-:W-:Y:S01]  /*2020*/  @P0 IMAD.MOV.U32 R18, RZ, RZ, 0x54442d18 ;  /* 0x54442d18ff120424 */ /* 0x000fe200078e00ff */
[----:B------:R-:W-:Y:S01]  /*2030*/  @!P0 DSETP.NEU.AND P1, PT, R6, +INF , PT ;  /* 0x7ff000000600842a */ /* 0x000fe20003f2d000 */
[----:B------:R-:W-:-:S05]  /*2040*/  @P0 IMAD.MOV.U32 R19, RZ, RZ, 0x401921fb ;  /* 0x401921fbff130424 */ /* 0x000fca00078e00ff */
[----:B------:R-:W-:Y:S01]  /*2050*/  @!P0 FSEL R0, R4, RZ, P1 ;  /* 0x000000ff04008208 */ /* 0x000fe20000800000 */
[----:B------:R-:W-:Y:S01]  /*2060*/  @P0 DADD R18, R4, R18 ;  /* 0x0000000004120229 */ /* 0x000fe20000000012 */
[----:B------:R-:W-:-:S05]  /*2070*/  @!P0 FSEL R3, R5, -QNAN , P1 ;  /* 0xfff8000005038808 */ /* 0x000fca0000800000 */
[----:B------:R-:W-:Y:S02]  /*2080*/  @!P0 IMAD.MOV.U32 R18, RZ, RZ, R0 ;  /* 0x000000ffff128224 */ /* 0x000fe400078e0000 */
[----:B------:R-:W-:Y:S01]  /*2090*/  @!P0 IMAD.MOV.U32 R19, RZ, RZ, R3 ;  /* 0x000000ffff138224 */ /* 0x000fe200078e0003 */
[----:B------:R-:W-:Y:S06]  /*20a0*/  BRA `(.L_x_38) ;  /* 0x0000000400887947 */ /* 0x000fec0003800000 */
.L_x_37:
        /* <DEDUP_REMOVED lines=10> */
[C---:B------:R-:W-:Y:S01]  /*2150*/  @!P0 LEA.HI R0, R7.reuse, R3, RZ, 0xc ;  /* 0x0000000307008211 */ /* 0x040fe200078f60ff */
[----:B------:R-:W-:Y:S01]  /*2160*/  IMAD.MOV.U32 R11, RZ, RZ, R6 ;  /* 0x000000ffff0b7224 */ /* 0x000fe200078e0006 */
        /* <DEDUP_REMOVED lines=13> */
.L_x_41:
        /* <DEDUP_REMOVED lines=12> */
.L_x_40:
[----:B------:R-:W-:Y:S05]  /*2300*/  BSYNC.RECONVERGENT B1 ;  /* 0x0000000000017941 */ /* 0x000fea0003800200 */
.L_x_39:
[----:B------:R-:W-:Y:S01]  /*2310*/  IMAD.IADD R3, R12, 0x1, -R13 ;  /* 0x000000010c037824 */ /* 0x000fe200078e0a0d */
[----:B------:R-:W-:Y:S04]  /*2320*/  BSSY.RECONVERGENT B1, `(.L_x_42) ;  /* 0x0000025000017945 */ /* 0x000fe80003800200 */
[----:B------:R-:W-:-:S13]  /*2330*/  ISETP.GE.U32.AND P0, PT, R3, 0x3, PT ;  /* 0x000000030300780c */ /* 0x000fda0003f06070 */
[----:B------:R-:W-:Y:S05]  /*2340*/  @!P0 BRA `(.L_x_43) ;  /* 0x0000000000888947 */ /* 0x000fea0003800000 */
[----:B------:R-:W-:Y:S01]  /*2350*/  BSSY.RECONVERGENT B2, `(.L_x_44) ;  /* 0x0000020000027945 */ /* 0x000fe20003800200 */
.L_x_45:
        /* <DEDUP_REMOVED lines=32> */
.L_x_44:
[----:B------:R-:W-:-:S07]  /*2560*/  IMAD.MOV.U32 R10, RZ, RZ, R3 ;  /* 0x000000ffff0a7224 */ /* 0x000fce00078e0003 */
.L_x_43:
[----:B------:R-:W-:Y:S05]  /*2570*/  BSYNC.RECONVERGENT B1 ;  /* 0x0000000000017941 */ /* 0x000fea0003800200 */
.L_x_42:
        /* <DEDUP_REMOVED lines=19> */
.L_x_47:
[----:B------:R-:W-:Y:S05]  /*26b0*/  BSYNC.RECONVERGENT B1 ;  /* 0x0000000000017941 */ /* 0x000fea0003800200 */
.L_x_46:
[----:B------:R-:W-:-:S07]  /*26c0*/  LOP3.LUT R19, R19, 0x80000000, R5, 0xb8, !PT ;  /* 0x8000000013137812 */ /* 0x000fce00078eb805 */
.L_x_38:
[----:B------:R-:W-:Y:S05]  /*26d0*/  BSYNC.RECONVERGENT B0 ;  /* 0x0000000000007941 */ /* 0x000fea0003800200 */
.L_x_36:
[----:B------:R-:W-:-:S13]  /*26e0*/  ISETP.GT.U32.AND P0, PT, R2, 0x2, PT ;  /* 0x000000020200780c */ /* 0x000fda0003f04070 */
[----:B------:R-:W-:Y:S05]  /*26f0*/  @P0 BRA `(.L_x_48) ;  /* 0x0000000000300947 */ /* 0x000fea0003800000 */
[----:B------:R-:W-:Y:S01]  /*2700*/  MOV R0, 0x0 ;  /* 0x0000000000007802 */ /* 0x000fe20000000f00 */
[----:B------:R0:W-:Y:S01]  /*2710*/  STL.64 [R1+0x8], R8 ;  /* 0x0000080801007387 */ /* 0x0001e20000100a00 */
[----:B------:R-:W1:Y:S01]  /*2720*/  LDCU.64 UR4, c[0x4][0x60] ;  /* 0x01000c00ff0477ac */ /* 0x000e620008000a00 */
[----:B------:R-:W-:Y:S01]  /*2730*/  IMAD.MOV.U32 R6, RZ, RZ, R26 ;  /* 0x000000ffff067224 */ /* 0x000fe200078e001a */
[----:B------:R0:W3:Y:S01]  /*2740*/  LDC.64 R10, c[0x4][R0] ;  /* 0x01000000000a7b82 */ /* 0x0000e20000000a00 */
[----:B------:R0:W-:Y:S01]  /*2750*/  STL.128 [R1+0x10], R16 ;  /* 0x0000101001007387 */ /* 0x0001e20000100c00 */
[----:B------:R-:W-:-:S03]  /*2760*/  IMAD.MOV.U32 R7, RZ, RZ, R27 ;  /* 0x000000ffff077224 */ /* 0x000fc600078e001b */
[----:B------:R0:W-:Y:S01]  /*2770*/  STL [R1], R2 ;  /* 0x0000000201007387 */ /* 0x0001e20000100800 */
[----:B-1----:R-:W-:Y:S02]  /*2780*/  IMAD.U32 R4, RZ, RZ, UR4 ;  /* 0x00000004ff047e24 */ /* 0x002fe4000f8e00ff */
[----:B0-----:R-:W-:-:S07]  /*2790*/  IMAD.U32 R5, RZ, RZ, UR5 ;  /* 0x00000005ff057e24 */ /* 0x001fce000f8e00ff */
[----:B------:R-:W-:-:S07]  /*27a0*/  LEPC R20, `(.L_x_48) ;  /* 0x000000001014794e */ /* 0x000fce0000000000 */
[----:B--23--:R-:W-:Y:S05]  /*27b0*/  CALL.ABS.NOINC R10 ;  /* 0x000000000a007343 */ /* 0x00cfea0003c00000 */
.L_x_48:
[----:B------:R0:W1:Y:S01]  /*27c0*/  LDS R0, [R22] ;  /* 0x0000000016007984 */ /* 0x0000620000000800 */
[----:B------:R-:W-:Y:S01]  /*27d0*/  DSETP.NEU.AND P0, PT, |R16|, +INF , PT ;  /* 0x7ff000001000742a */ /* 0x000fe20003f0d200 */
[----:B------:R-:W-:-:S13]  /*27e0*/  BSSY.RECONVERGENT B0, `(.L_x_49) ;  /* 0x000001e000007945 */ /* 0x000fda0003800200 */
[----:B------:R-:W-:Y:S01]  /*27f0*/  @!P0 DMUL R18, RZ, R16 ;  /* 0x00000010ff128228 */ /* 0x000fe20000000000 */
[----:B------:R-:W-:Y:S01]  /*2800*/  @!P0 IMAD.MOV.U32 R26, RZ, RZ, 0x1 ;  /* 0x00000001ff1a8424 */ /* 0x000fe200078e00ff */
[----:B0-----:R-:W-:Y:S09]  /*2810*/  @!P0 BRA `(.L_x_50) ;  /* 0x0000000000688947 */ /* 0x001ff20003800000 */
[----:B------:R-:W-:Y:S01]  /*2820*/  UMOV UR4, 0x6dc9c883 ;  /* 0x6dc9c88300047882 */ /* 0x000fe20000000000 */
[----:B------:R-:W-:Y:S01]  /*2830*/  UMOV UR5, 0x3fe45f30 ;  /* 0x3fe45f3000057882 */ /* 0x000fe20000000000 */
[C---:B------:R-:W-:Y:S01]  /*2840*/  DSETP.GE.AND P0, PT, |R16|.reuse, 2.14748364800000000000e+09, PT ;  /* 0x41e000001000742a */ /* 0x040fe20003f06200 */
[----:B------:R-:W-:Y:S01]  /*2850*/  BSSY.RECONVERGENT B1, `(.L_x_51) ;  /* 0x0000015000017945 */ /* 0x000fe20003800200 */
[----:B------:R-:W-:Y:S01]  /*2860*/  DMUL R4, R16, UR4 ;  /* 0x0000000410047c28 */ /* 0x000fe20008000000 */
[----:B------:R-:W-:Y:S01]  /*2870*/  UMOV UR4, 0x54442d18 ;  /* 0x54442d1800047882 */ /* 0x000fe20000000000 */
[----:B------:R-:W-:-:S08]  /*2880*/  UMOV UR5, 0x3ff921fb ;  /* 0x3ff921fb00057882 */ /* 0x000fd00000000000 */
[----:B------:R-:W0:Y:S08]  /*2890*/  F2I.F64 R4, R4 ;  /* 0x0000000400047311 */ /* 0x000e300000301100 */
[----:B0-----:R-:W0:Y:S02]  /*28a0*/  I2F.F64 R18, R4 ;  /* 0x0000000400127312 */ /* 0x001e240000201c00 */
[----:B0-----:R-:W-:Y:S01]  /*28b0*/  DFMA R6, R18, -UR4, R16 ;  /* 0x8000000412067c2b */ /* 0x001fe20008000010 */
[----:B------:R-:W-:Y:S01]  /*28c0*/  UMOV UR4, 0x33145c00 ;  /* 0x33145c0000047882 */ /* 0x000fe20000000000 */
[----:B------:R-:W-:-:S06]  /*28d0*/  UMOV UR5, 0x3c91a626 ;  /* 0x3c91a62600057882 */ /* 0x000fcc0000000000 */
[----:B------:R-:W-:Y:S01]  /*28e0*/  DFMA R6, R18, -UR4, R6 ;  /* 0x8000000412067c2b */ /* 0x000fe20008000006 */
[----:B------:R-:W-:Y:S01]  /*28f0*/  UMOV UR4, 0x252049c0 ;  /* 0x252049c000047882 */ /* 0x000fe20000000000 */
[----:B------:R-:W-:-:S06]  /*2900*/  UMOV UR5, 0x397b839a ;  /* 0x397b839a00057882 */ /* 0x000fcc0000000000 */
[----:B------:R-:W-:Y:S01]  /*2910*/  DFMA R18, R18, -UR4, R6 ;  /* 0x8000000412127c2b */ /* 0x000fe20008000006 */
[----:B------:R-:W-:Y:S10]  /*2920*/  @!P0 BRA `(.L_x_52) ;  /* 0x00000000001c8947 */ /* 0x000ff40003800000 */
[----:B------:R-:W-:Y:S01]  /*2930*/  IMAD.MOV.U32 R7, RZ, RZ, R16 ;  /* 0x000000ffff077224 */ /* 0x000fe200078e0010 */
[----:B------:R-:W-:Y:S01]  /*2940*/  MOV R4, 0x2970 ;  /* 0x0000297000047802 */ /* 0x000fe20000000f00 */
[----:B------:R-:W-:-:S07]  /*2950*/  IMAD.MOV.U32 R5, RZ, RZ, R17 ;  /* 0x000000ffff057224 */ /* 0x000fce00078e0011 */
[----:B-12---:R-:W-:Y:S05]  /*2960*/  CALL.REL.NOINC `($_Z16multiply_mix_addPsPfS0_$__internal_trig_reduction_slowpathd) ;  /* 0x0000000c00587944 */ /* 0x006fea0003c00000 */
[----:B------:R-:W-:Y:S02]  /*2970*/  IMAD.MOV.U32 R4, RZ, RZ, R7 ;  /* 0x000000ffff047224 */ /* 0x000fe400078e0007 */
[----:B------:R-:W-:Y:S02]  /*2980*/  IMAD.MOV.U32 R18, RZ, RZ, R20 ;  /* 0x000000ffff127224 */ /* 0x000fe400078e0014 */
[----:B------:R-:W-:-:S07]  /*2990*/  IMAD.MOV.U32 R19, RZ, RZ, R21 ;  /* 0x000000ffff137224 */ /* 0x000fce00078e0015 */
.L_x_52:
[----:B------:R-:W-:Y:S05]  /*29a0*/  BSYNC.RECONVERGENT B1 ;  /* 0x0000000000017941 */ /* 0x000fea0003800200 */
.L_x_51:
[----:B------:R-:W-:-:S07]  /*29b0*/  VIADD R26, R4, 0x1 ;  /* 0x00000001041a7836 */ /* 0x000fce0000000000 */
.L_x_50:
[----:B------:R-:W-:Y:S05]  /*29c0*/  BSYNC.RECONVERGENT B0 ;  /* 0x0000000000007941 */ /* 0x000fea0003800200 */
.L_x_49:
[----:B------:R-:W0:Y:S01]  /*29d0*/  LDCU.64 UR4, c[0x4][0x70] ;  /* 0x01000e00ff0477ac */ /* 0x000e220008000a00 */
[----:B------:R-:W-:-:S05]  /*29e0*/  IMAD.SHL.U32 R3, R26, 0x40, RZ ;  /* 0x000000401a037824 */ /* 0x000fca00078e00ff */
[----:B------:R-:W-:-:S04]  /*29f0*/  LOP3.LUT R3, R3, 0x40, RZ, 0xc0, !PT ;  /* 0x0000004003037812 */ /* 0x000fc800078ec0ff */
[----:B0-----:R-:W-:-:S05]  /*2a00*/  IADD3 R28, P0, PT, R3, UR4, RZ ;  /* 0x00000004031c7c10 */ /* 0x001fca000ff1e0ff */
[----:B------:R-:W-:-:S05]  /*2a10*/  IMAD.X R29, RZ, RZ, UR5, P0 ;  /* 0x00000005ff1d7e24 */ /* 0x000fca00080e06ff */
[----:B------:R-:W3:Y:S04]  /*2a20*/  LDG.E.128.CONSTANT R4, desc[UR36][R28.64] ;  /* 0x000000241c047981 */ /* 0x000ee8000c1e9d00 */
[----:B------:R-:W4:Y:S04]  /*2a30*/  LDG.E.128.CONSTANT R8, desc[UR36][R28.64+0x10] ;  /* 0x000010241c087981 */ /* 0x000f28000c1e9d00 */
[----:B------:R-:W5:Y:S01]  /*2a40*/  LDG.E.128.CONSTANT R12, desc[UR36][R28.64+0x20] ;  /* 0x000020241c0c7981 */ /* 0x000f62000c1e9d00 */
[----:B------:R-:W-:Y:S01]  /*2a50*/  LOP3.LUT R3, R26, 0x1, RZ, 0xc0, !PT ;  /* 0x000000011a037812 */ /* 0x000fe200078ec0ff */
[----:B------:R-:W-:Y:S01]  /*2a60*/  IMAD.MOV.U32 R30, RZ, RZ, 0x20fd8164 ;  /* 0x20fd8164ff1e7424 */ /* 0x000fe200078e00ff */
[----:B------:R-:W-:Y:S01]  /*2a70*/  DMUL R20, R18, R18 ;  /* 0x0000001212147228 */ /* 0x000fe20000000000 */
[----:B------:R-:W-:Y:S01]  /*2a80*/  BSSY.RECONVERGENT B0, `(.L_x_53) ;  /* 0x000002d000007945 */ /* 0x000fe20003800200 */
[----:B------:R-:W-:Y:S01]  /*2a90*/  ISETP.NE.U32.AND P0, PT, R3, 0x1, PT ;  /* 0x000000010300780c */ /* 0x000fe20003f05070 */
[----:B------:R-:W-:Y:S01]  /*2aa0*/  IMAD.MOV.U32 R3, RZ, RZ, 0x3da8ff83 ;  /* 0x3da8ff83ff037424 */ /* 0x000fe200078e00ff */
[----:B------:R-:W-:-:S02]  /*2ab0*/  DSETP.NEU.AND P1, PT, |R16|, +INF , PT ;  /* 0x7ff000001000742a */ /* 0x000fc40003f2d200 */
[----:B------:R-:W-:Y:S02]  /*2ac0*/  FSEL R30, R30, -8.06006814911005101289e+34, !P0 ;  /* 0xf9785eba1e1e7808 */ /* 0x000fe40004000000 */
[----:B------:R-:W-:Y:S02]  /*2ad0*/  FSEL R31, -R3, 0.11223486810922622681, !P0 ;  /* 0x3de5db65031f7808 */ /* 0x000fe40004000100 */
[----:B------:R0:W0:Y:S04]  /*2ae0*/  LDS R3, [R23] ;  /* 0x0000000017037984 */ /* 0x0000280000000800 */
[----:B---3--:R-:W-:-:S08]  /*2af0*/  DFMA R4, R20, R30, R4 ;  /* 0x0000001e1404722b */ /* 0x008fd00000000004 */
[----:B------:R-:W-:-:S08]  /*2b00*/  DFMA R4, R20, R4, R6 ;  /* 0x000000041404722b */ /* 0x000fd00000000006 */
[----:B----4-:R-:W-:-:S08]  /*2b10*/  DFMA R4, R20, R4, R8 ;  /* 0x000000041404722b */ /* 0x010fd00000000008 */
[----:B------:R-:W-:-:S08]  /*2b20*/  DFMA R4, R20, R4, R10 ;  /* 0x000000041404722b */ /* 0x000fd0000000000a */
[----:B-----5:R-:W-:-:S08]  /*2b30*/  DFMA R4, R20, R4, R12 ;  /* 0x000000041404722b */ /* 0x020fd0000000000c */
[----:B------:R-:W-:-:S08]  /*2b40*/  DFMA R4, R20, R4, R14 ;  /* 0x000000041404722b */ /* 0x000fd0000000000e */
[----:B------:R-:W-:Y:S02]  /*2b50*/  DFMA R18, R4, R18, R18 ;  /* 0x000000120412722b */ /* 0x000fe40000000012 */
[----:B------:R-:W-:Y:S02]  /*2b60*/  DFMA R4, R20, R4, 1 ;  /* 0x3ff000001404742b */ /* 0x000fe40000000004 */
[----:B------:R-:W-:-:S08]  /*2b70*/  @!P1 DMUL R20, RZ, R16 ;  /* 0x00000010ff149228 */ /* 0x000fd00000000000 */
[----:B------:R-:W-:Y:S02]  /*2b80*/  FSEL R6, R4, R18, !P0 ;  /* 0x0000001204067208 */ /* 0x000fe40004000000 */
[----:B------:R-:W-:Y:S02]  /*2b90*/  FSEL R7, R5, R19, !P0 ;  /* 0x0000001305077208 */ /* 0x000fe40004000000 */
[----:B------:R-:W-:Y:S01]  /*2ba0*/  LOP3.LUT P0, RZ, R26, 0x2, RZ, 0xc0, !PT ;  /* 0x000000021aff7812 */ /* 0x000fe2000780c0ff */
[----:B------:R-:W-:-:S03]  /*2bb0*/  @!P1 IMAD.MOV.U32 R26, RZ, RZ, RZ ;  /* 0x000000ffff1a9224 */ /* 0x000fc600078e00ff */
[----:B------:R-:W-:-:S10]  /*2bc0*/  DADD R4, RZ, -R6 ;  /* 0x00000000ff047229 */ /* 0x000fd40000000806 */
[----:B------:R-:W-:Y:S02]  /*2bd0*/  FSEL R18, R6, R4, !P0 ;  /* 0x0000000406127208 */ /* 0x000fe40004000000 */
[----:B------:R-:W-:Y:S01]  /*2be0*/  FSEL R19, R7, R5, !P0 ;  /* 0x0000000507137208 */ /* 0x000fe20004000000 */
[----:B0-----:R-:W-:Y:S06]  /*2bf0*/  @!P1 BRA `(.L_x_54) ;  /* 0x0000000000549947 */ /* 0x001fec0003800000 */
[----:B------:R-:W-:Y:S01]  /*2c00*/  UMOV UR4, 0x6dc9c883 ;  /* 0x6dc9c88300047882 */ /* 0x000fe20000000000 */
[----:B------:R-:W-:Y:S01]  /*2c10*/  UMOV UR5, 0x3fe45f30 ;  /* 0x3fe45f3000057882 */ /* 0x000fe20000000000 */
[C---:B------:R-:W-:Y:S02]  /*2c20*/  DSETP.GE.AND P0, PT, |R16|.reuse, 2.14748364800000000000e+09, PT ;  /* 0x41e000001000742a */ /* 0x040fe40003f06200 */
        /* <DEDUP_REMOVED lines=17> */
[----:B------:R-:W-:-:S07]  /*2d40*/  IMAD.MOV.U32 R26, RZ, RZ, R7 ;  /* 0x000000ffff1a7224 */ /* 0x000fce00078e0007 */
.L_x_54:
[----:B------:R-:W-:Y:S05]  /*2d50*/  BSYNC.RECONVERGENT B0 ;  /* 0x0000000000007941 */ /* 0x000fea0003800200 */
.L_x_53:
        /* <DEDUP_REMOVED lines=9> */
[----:B------:R-:W-:-:S02]  /*2df0*/  IMAD.MOV.U32 R28, RZ, RZ, 0x20fd8164 ;  /* 0x20fd8164ff1c7424 */ /* 0x000fc400078e00ff */
[----:B--2---:R-:W-:Y:S01]  /*2e00*/  IMAD.IADD R25, R25, 0x1, R24 ;  /* 0x0000000119197824 */ /* 0x004fe200078e0218 */
[----:B------:R-:W-:Y:S01]  /*2e10*/  ISETP.NE.U32.AND P0, PT, R16, 0x1, PT ;  /* 0x000000011000780c */ /* 0x000fe20003f05070 */
[----:B------:R-:W-:Y:S02]  /*2e20*/  IMAD.MOV.U32 R16, RZ, RZ, 0x3da8ff83 ;  /* 0x3da8ff83ff107424 */ /* 0x000fe400078e00ff */
[----:B------:R-:W-:Y:S01]  /*2e30*/  IMAD R25, R25, UR38, R2 ;  /* 0x0000002619197c24 */ /* 0x000fe2000f8e0202 */
[----:B------:R-:W-:Y:S02]  /*2e40*/  FSEL R28, R28, -8.06006814911005101289e+34, !P0 ;  /* 0xf9785eba1c1c7808 */ /* 0x000fe40004000000 */
[----:B------:R-:W-:Y:S01]  /*2e50*/  FSEL R29, -R16, 0.11223486810922622681, !P0 ;  /* 0x3de5db65101d7808 */ /* 0x000fe20004000100 */
[----:B------:R-:W-:-:S08]  /*2e60*/  DMUL R16, R20, R20 ;  /* 0x0000001414107228 */ /* 0x000fd00000000000 */
[----:B---3--:R-:W-:-:S08]  /*2e70*/  DFMA R4, R16, R28, R4 ;  /* 0x0000001c1004722b */ /* 0x008fd00000000004 */
[C---:B------:R-:W-:Y:S01]  /*2e80*/  DFMA R4, R16.reuse, R4, R6 ;  /* 0x000000041004722b */ /* 0x040fe20000000006 */
[----:B-1----:R-:W-:Y:S07]  /*2e90*/  F2F.F64.F32 R6, R0 ;  /* 0x0000000000067310 */ /* 0x002fee0000201800 */
[----:B----4-:R-:W-:-:S08]  /*2ea0*/  DFMA R4, R16, R4, R8 ;  /* 0x000000041004722b */ /* 0x010fd00000000008 */
[----:B------:R-:W-:-:S08]  /*2eb0*/  DFMA R4, R16, R4, R10 ;  /* 0x000000041004722b */ /* 0x000fd0000000000a */
[C---:B-----5:R-:W-:Y:S01]  /*2ec0*/  DFMA R4, R16.reuse, R4, R12 ;  /* 0x000000041004722b */ /* 0x060fe2000000000c */
[----:B------:R-:W0:Y:S07]  /*2ed0*/  LDC.64 R12, c[0x0][0x388] ;  /* 0x0000e200ff0c7b82 */ /* 0x000e2e0000000a00 */
[----:B------:R-:W-:-:S08]  /*2ee0*/  DFMA R4, R16, R4, R14 ;  /* 0x000000041004722b */ /* 0x000fd0000000000e */
[----:B------:R-:W-:Y:S02]  /*2ef0*/  DFMA R20, R4, R20, R20 ;  /* 0x000000140414722b */ /* 0x000fe40000000014 */
[----:B------:R-:W-:-:S10]  /*2f00*/  DFMA R4, R16, R4, 1 ;  /* 0x3ff000001004742b */ /* 0x000fd40000000004 */
[----:B------:R-:W-:Y:S02]  /*2f10*/  FSEL R10, R4, R20, !P0 ;  /* 0x00000014040a7208 */ /* 0x000fe40004000000 */
[----:B------:R-:W-:Y:S02]  /*2f20*/  FSEL R11, R5, R21, !P0 ;  /* 0x00000015050b7208 */ /* 0x000fe40004000000 */
[----:B------:R1:W2:Y:S01]  /*2f30*/  F2F.F64.F32 R4, R3 ;  /* 0x0000000300047310 */ /* 0x0002a20000201800 */
[----:B------:R-:W-:-:S03]  /*2f40*/  LOP3.LUT P0, RZ, R26, 0x2, RZ, 0xc0, !PT ;  /* 0x000000021aff7812 */ /* 0x000fc6000780c0ff */
[----:B------:R-:W-:Y:S01]  /*2f50*/  DADD R8, RZ, -R10 ;  /* 0x00000000ff087229 */ /* 0x000fe2000000080a */
[----:B-1----:R-:W-:-:S04]  /*2f60*/  IMAD.SHL.U32 R3, R25, 0x2, RZ ;  /* 0x0000000219037824 */ /* 0x002fc800078e00ff */
[----:B0-----:R-:W-:-:S05]  /*2f70*/  IMAD.WIDE R2, R3, 0x4, R12 ;  /* 0x0000000403027825 */ /* 0x001fca00078e020c */
[----:B------:R-:W-:Y:S02]  /*2f80*/  FSEL R8, R10, R8, !P0 ;  /* 0x000000080a087208 */ /* 0x000fe40004000000 */
[----:B------:R-:W-:-:S06]  /*2f90*/  FSEL R9, R11, R9, !P0 ;  /* 0x000000090b097208 */ /* 0x000fcc0004000000 */
[-C--:B--2---:R-:W-:Y:S02]  /*2fa0*/  DMUL R10, R4, R8.reuse ;  /* 0x00000008040a7228 */ /* 0x084fe40000000000 */
[----:B------:R-:W-:-:S06]  /*2fb0*/  DMUL R8, R6, R8 ;  /* 0x0000000806087228 */ /* 0x000fcc0000000000 */
[C---:B------:R-:W-:Y:S02]  /*2fc0*/  DFMA R10, R18.reuse, R6, -R10 ;  /* 0x00000006120a722b */ /* 0x040fe4000000080a */
[----:B------:R-:W-:-:S08]  /*2fd0*/  DFMA R8, R18, R4, R8 ;  /* 0x000000041208722b */ /* 0x000fd00000000008 */
[----:B------:R-:W0:Y:S08]  /*2fe0*/  F2F.F32.F64 R11, R10 ;  /* 0x0000000a000b7310 */ /* 0x000e300000301000 */
[----:B------:R-:W1:Y:S01]  /*2ff0*/  F2F.F32.F64 R8, R8 ;  /* 0x0000000800087310 */ /* 0x000e620000301000 */
[----:B0-----:R-:W-:Y:S04]  /*3000*/  STS [R22], R11 ;  /* 0x0000000b16007388 */ /* 0x001fe80000000800 */
[----:B------:R-:W-:Y:S04]  /*3010*/  STG.E desc[UR36][R2.64], R11 ;  /* 0x0000000b02007986 */ /* 0x000fe8000c101924 */
[----:B-1----:R-:W-:Y:S04]  /*3020*/  STG.E desc[UR36][R2.64+0x4], R8 ;  /* 0x0000040802007986 */ /* 0x002fe8000c101924 */
[----:B------:R-:W-:Y:S01]  /*3030*/  STS [R23], R8 ;  /* 0x0000000817007388 */ /* 0x000fe20000000800 */
[----:B------:R-:W-:Y:S05]  /*3040*/  EXIT ;  /* 0x000000000000794d */ /* 0x000fea0003800000 */
        .weak           $__internal_0_$__cuda_sm3x_div_rn_noftz_f32_slowpath
        .type           $__internal_0_$__cuda_sm3x_div_rn_noftz_f32_slowpath,@function
        .size           $__internal_0_$__cuda_sm3x_div_rn_noftz_f32_slowpath,($_Z16multiply_mix_addPsPfS0_$__internal_trig_reduction_slowpathd - $__internal_0_$__cuda_sm3x_div_rn_noftz_f32_slowpath)
$__internal_0_$__cuda_sm3x_div_rn_noftz_f32_slowpath:
[----:B------:R-:W-:Y:S01]  /*3050*/  SHF.R.U32.HI R8, RZ, 0x17, R3 ;  /* 0x00000017ff087819 */ /* 0x000fe20000011603 */
[----:B------:R-:W-:Y:S01]  /*3060*/  BSSY.RECONVERGENT B1, `(.L_x_55) ;  /* 0x0000064000017945 */ /* 0x000fe20003800200 */
[----:B------:R-:W-:Y:S02]  /*3070*/  SHF.R.U32.HI R7, RZ, 0x17, R0 ;  /* 0x00000017ff077819 */ /* 0x000fe40000011600 */
[----:B------:R-:W-:Y:S02]  /*3080*/  LOP3.LUT R12, R8, 0xff, RZ, 0xc0, !PT ;  /* 0x000000ff080c7812 */ /* 0x000fe400078ec0ff */
[----:B------:R-:W-:-:S03]  /*3090*/  LOP3.LUT R10, R7, 0xff, RZ, 0xc0, !PT ;  /* 0x000000ff070a7812 */ /* 0x000fc600078ec0ff */
[----:B------:R-:W-:Y:S02]  /*30a0*/  VIADD R9, R12, 0xffffffff ;  /* 0xffffffff0c097836 */ /* 0x000fe40000000000 */
[----:B------:R-:W-:-:S03]  /*30b0*/  VIADD R8, R10, 0xffffffff ;  /* 0xffffffff0a087836 */ /* 0x000fc60000000000 */
[----:B------:R-:W-:-:S04]  /*30c0*/  ISETP.GT.U32.AND P0, PT, R9, 0xfd, PT ;  /* 0x000000fd0900780c */ /* 0x000fc80003f04070 */
[----:B------:R-:W-:-:S13]  /*30d0*/  ISETP.GT.U32.OR P0, PT, R8, 0xfd, P0 ;  /* 0x000000fd0800780c */ /* 0x000fda0000704470 */
[----:B------:R-:W-:Y:S01]  /*30e0*/  @!P0 IMAD.MOV.U32 R7, RZ, RZ, RZ ;  /* 0x000000ffff078224 */ /* 0x000fe200078e00ff */
[----:B------:R-:W-:Y:S06]  /*30f0*/  @!P0 BRA `(.L_x_56) ;  /* 0x0000000000648947 */ /* 0x000fec0003800000 */
[----:B------:R-:W-:-:S13]  /*3100*/  FSETP.GTU.FTZ.AND P0, PT, |R0|, +INF , PT ;  /* 0x7f8000000000780b */ /* 0x000fda0003f1c200 */
[----:B------:R-:W-:Y:S05]  /*3110*/  @P0 BRA `(.L_x_57) ;  /* 0x00000004005c0947 */ /* 0x000fea0003800000 */
[----:B------:R-:W-:-:S13]  /*3120*/  FSETP.GTU.FTZ.AND P0, PT, |R3|, +INF , PT ;  /* 0x7f8000000300780b */ /* 0x000fda0003f1c200 */
[----:B------:R-:W-:Y:S05]  /*3130*/  @P0 BRA `(.L_x_57) ;  /* 0x0000000400540947 */ /* 0x000fea0003800000 */
[----:B------:R-:W-:-:S13]  /*3140*/  LOP3.LUT P0, RZ, R3, 0x7fffffff, R0, 0xc8, !PT ;  /* 0x7fffffff03ff7812 */ /* 0x000fda000780c800 */
[----:B------:R-:W-:Y:S05]  /*3150*/  @!P0 BRA `(.L_x_58) ;  /* 0x0000000400448947 */ /* 0x000fea0003800000 */
[----:B------:R-:W-:Y:S01]  /*3160*/  FADD.FTZ R7, |R0|, -RZ ;  /* 0x800000ff00077221 */ /* 0x000fe20000010200 */
[----:B------:R-:W-:-:S04]  /*3170*/  FADD.FTZ R11, |R3|, -RZ ;  /* 0x800000ff030b7221 */ /* 0x000fc80000010200 */
[----:B------:R-:W-:Y:S02]  /*3180*/  FSETP.NEU.FTZ.AND P1, PT, R7, +INF , PT ;  /* 0x7f8000000700780b */ /* 0x000fe40003f3d000 */
[----:B------:R-:W-:Y:S02]  /*3190*/  FSETP.NEU.FTZ.AND P2, PT, R11, +INF , PT ;  /* 0x7f8000000b00780b */ /* 0x000fe40003f5d000 */
[----:B------:R-:W-:-:S11]  /*31a0*/  FSETP.NEU.FTZ.AND P0, PT, R7, +INF , PT ;  /* 0x7f8000000700780b */ /* 0x000fd60003f1d000 */
[----:B------:R-:W-:Y:S05]  /*31b0*/  @!P2 BRA !P1, `(.L_x_58) ;  /* 0x00000004002ca947 */ /* 0x000fea0004800000 */
[----:B------:R-:W-:-:S04]  /*31c0*/  LOP3.LUT P1, RZ, R0, 0x7fffffff, RZ, 0xc0, !PT ;  /* 0x7fffffff00ff7812 */ /* 0x000fc8000782c0ff */
[----:B------:R-:W-:-:S13]  /*31d0*/  PLOP3.LUT P1, PT, P2, P1, PT, 0x2f, 0xf2 ;  /* 0x0000000000f2781c */ /* 0x000fda0001722577 */
[----:B------:R-:W-:Y:S05]  /*31e0*/  @P1 BRA `(.L_x_59) ;  /* 0x0000000400181947 */ /* 0x000fea0003800000 */
[----:B------:R-:W-:-:S04]  /*31f0*/  LOP3.LUT P1, RZ, R3, 0x7fffffff, RZ, 0xc0, !PT ;  /* 0x7fffffff03ff7812 */ /* 0x000fc8000782c0ff */
[----:B------:R-:W-:-:S13]  /*3200*/  PLOP3.LUT P0, PT, P0, P1, PT, 0x2f, 0xf2 ;  /* 0x0000000000f2781c */ /* 0x000fda0000702577 */
[----:B------:R-:W-:Y:S05]  /*3210*/  @P0 BRA `(.L_x_60) ;  /* 0x0000000400000947 */ /* 0x000fea0003800000 */
[----:B------:R-:W-:Y:S02]  /*3220*/  ISETP.GE.AND P0, PT, R8, RZ, PT ;  /* 0x000000ff0800720c */ /* 0x000fe40003f06270 */
[----:B------:R-:W-:-:S11]  /*3230*/  ISETP.GE.AND P1, PT, R9, RZ, PT ;  /* 0x000000ff0900720c */ /* 0x000fd60003f26270 */
[----:B------:R-:W-:Y:S02]  /*3240*/  @P0 IMAD.MOV.U32 R7, RZ, RZ, RZ ;  /* 0x000000ffff070224 */ /* 0x000fe400078e00ff */
[----:B------:R-:W-:Y:S01]  /*3250*/  @!P0 FFMA R0, R0, 1.84467440737095516160e+19, RZ ;  /* 0x5f80000000008823 */ /* 0x000fe200000000ff */
[----:B------:R-:W-:Y:S02]  /*3260*/  @!P0 IMAD.MOV.U32 R7, RZ, RZ, -0x40 ;  /* 0xffffffc0ff078424 */ /* 0x000fe400078e00ff */
[----:B------:R-:W-:Y:S02]  /*3270*/  @!P1 FFMA R3, R3, 1.84467440737095516160e+19, RZ ;  /* 0x5f80000003039823 */ /* 0x000fe400000000ff */
[----:B------:R-:W-:-:S07]  /*3280*/  @!P1 VIADD R7, R7, 0x40 ;  /* 0x0000004007079836 */ /* 0x000fce0000000000 */
.L_x_56:
[----:B------:R-:W-:Y:S01]  /*3290*/  LEA R8, R12, 0xc0800000, 0x17 ;  /* 0xc08000000c087811 */ /* 0x000fe200078eb8ff */
[----:B------:R-:W-:Y:S04]  /*32a0*/  BSSY.RECONVERGENT B2, `(.L_x_61) ;  /* 0x0000036000027945 */ /* 0x000fe80003800200 */
[----:B------:R-:W-:Y:S02]  /*32b0*/  IMAD.IADD R8, R3, 0x1, -R8 ;  /* 0x0000000103087824 */ /* 0x000fe400078e0a08 */
[----:B------:R-:W-:Y:S02]  /*32c0*/  VIADD R3, R10, 0xffffff81 ;  /* 0xffffff810a037836 */ /* 0x000fe40000000000 */
[----:B------:R0:W1:Y:S01]  /*32d0*/  MUFU.RCP R9, R8 ;  /* 0x0000000800097308 */ /* 0x0000620000001000 */
[----:B------:R-:W-:Y:S01]  /*32e0*/  FADD.FTZ R11, -R8, -RZ ;  /* 0x800000ff080b7221 */ /* 0x000fe20000010100 */
[C---:B------:R-:W-:Y:S01]  /*32f0*/  IMAD R0, R3.reuse, -0x800000, R0 ;  /* 0xff80000003007824 */ /* 0x040fe200078e0200 */
[----:B0-----:R-:W-:-:S05]  /*3300*/  IADD3 R8, PT, PT, R3, 0x7f, -R12 ;  /* 0x0000007f03087810 */ /* 0x001fca0007ffe80c */
[----:B------:R-:W-:Y:S02]  /*3310*/  IMAD.IADD R8, R8, 0x1, R7 ;  /* 0x0000000108087824 */ /* 0x000fe400078e0207 */
[----:B-1----:R-:W-:-:S04]  /*3320*/  FFMA R10, R9, R11, 1 ;  /* 0x3f800000090a7423 */ /* 0x002fc8000000000b */
[----:B------:R-:W-:-:S04]  /*3330*/  FFMA R14, R9, R10, R9 ;  /* 0x0000000a090e7223 */ /* 0x000fc80000000009 */
[----:B------:R-:W-:-:S04]  /*3340*/  FFMA R9, R0, R14, RZ ;  /* 0x0000000e00097223 */ /* 0x000fc800000000ff */
[----:B------:R-:W-:-:S04]  /*3350*/  FFMA R10, R11, R9, R0 ;  /* 0x000000090b0a7223 */ /* 0x000fc80000000000 */
[----:B------:R-:W-:-:S04]  /*3360*/  FFMA R9, R14, R10, R9 ;  /* 0x0000000a0e097223 */ /* 0x000fc80000000009 */
[----:B------:R-:W-:-:S04]  /*3370*/  FFMA R10, R11, R9, R0 ;  /* 0x000000090b0a7223 */ /* 0x000fc80000000000 */
[----:B------:R-:W-:-:S05]  /*3380*/  FFMA R0, R14, R10, R9 ;  /* 0x0000000a0e007223 */ /* 0x000fca0000000009 */
[----:B------:R-:W-:-:S04]  /*3390*/  SHF.R.U32.HI R3, RZ, 0x17, R0 ;  /* 0x00000017ff037819 */ /* 0x000fc80000011600 */
[----:B------:R-:W-:-:S05]  /*33a0*/  LOP3.LUT R3, R3, 0xff, RZ, 0xc0, !PT ;  /* 0x000000ff03037812 */ /* 0x000fca00078ec0ff */
[----:B------:R-:W-:-:S04]  /*33b0*/  IMAD.IADD R11, R3, 0x1, R8 ;  /* 0x00000001030b7824 */ /* 0x000fc800078e0208 */
[----:B------:R-:W-:-:S05]  /*33c0*/  VIADD R3, R11, 0xffffffff ;  /* 0xffffffff0b037836 */ /* 0x000fca0000000000 */
[----:B------:R-:W-:-:S13]  /*33d0*/  ISETP.GE.U32.AND P0, PT, R3, 0xfe, PT ;  /* 0x000000fe0300780c */ /* 0x000fda0003f06070 */
[----:B------:R-:W-:Y:S05]  /*33e0*/  @!P0 BRA `(.L_x_62) ;  /* 0x0000000000808947 */ /* 0x000fea0003800000 */
[----:B------:R-:W-:-:S13]  /*33f0*/  ISETP.GT.AND P0, PT, R11, 0xfe, PT ;  /* 0x000000fe0b00780c */ /* 0x000fda0003f04270 */
[----:B------:R-:W-:Y:S05]  /*3400*/  @P0 BRA `(.L_x_63) ;  /* 0x00000000006c0947 */ /* 0x000fea0003800000 */
[----:B------:R-:W-:-:S13]  /*3410*/  ISETP.GE.AND P0, PT, R11, 0x1, PT ;  /* 0x000000010b00780c */ /* 0x000fda0003f06270 */
[----:B------:R-:W-:Y:S05]  /*3420*/  @P0 BRA `(.L_x_64) ;  /* 0x0000000000740947 */ /* 0x000fea0003800000 */
[----:B------:R-:W-:Y:S02]  /*3430*/  ISETP.GE.AND P0, PT, R11, -0x18, PT ;  /* 0xffffffe80b00780c */ /* 0x000fe40003f06270 */
[----:B------:R-:W-:-:S11]  /*3440*/  LOP3.LUT R0, R0, 0x80000000, RZ, 0xc0, !PT ;  /* 0x8000000000007812 */ /* 0x000fd600078ec0ff */
[----:B------:R-:W-:Y:S05]  /*3450*/  @!P0 BRA `(.L_x_64) ;  /* 0x0000000000688947 */ /* 0x000fea0003800000 */
[CCC-:B------:R-:W-:Y:S01]  /*3460*/  FFMA.RZ R3, R14.reuse, R10.reuse, R9.reuse ;  /* 0x0000000a0e037223 */ /* 0x1c0fe2000000c009 */
[CCC-:B------:R-:W-:Y:S01]  /*3470*/  FFMA.RM R8, R14.reuse, R10.reuse, R9.reuse ;  /* 0x0000000a0e087223 */ /* 0x1c0fe20000004009 */
[C---:B------:R-:W-:Y:S02]  /*3480*/  ISETP.NE.AND P2, PT, R11.reuse, RZ, PT ;  /* 0x000000ff0b00720c */ /* 0x040fe40003f45270 */
[----:B------:R-:W-:Y:S02]  /*3490*/  ISETP.NE.AND P1, PT, R11, RZ, PT ;  /* 0x000000ff0b00720c */ /* 0x000fe40003f25270 */
[----:B------:R-:W-:Y:S01]  /*34a0*/  LOP3.LUT R7, R3, 0x7fffff, RZ, 0xc0, !PT ;  /* 0x007fffff03077812 */ /* 0x000fe200078ec0ff */
[----:B------:R-:W-:Y:S01]  /*34b0*/  FFMA.RP R3, R14, R10, R9 ;  /* 0x0000000a0e037223 */ /* 0x000fe20000008009 */
[----:B------:R-:W-:Y:S02]  /*34c0*/  VIADD R10, R11, 0x20 ;  /* 0x000000200b0a7836 */ /* 0x000fe40000000000 */
[----:B------:R-:W-:Y:S01]  /*34d0*/  LOP3.LUT R7, R7, 0x800000, RZ, 0xfc, !PT ;  /* 0x0080000007077812 */ /* 0x000fe200078efcff */
[----:B------:R-:W-:Y:S01]  /*34e0*/  IMAD.MOV R9, RZ, RZ, -R11 ;  /* 0x000000ffff097224 */ /* 0x000fe200078e0a0b */
[----:B------:R-:W-:-:S02]  /*34f0*/  FSETP.NEU.FTZ.AND P0, PT, R3, R8, PT ;  /* 0x000000080300720b */ /* 0x000fc40003f1d000 */
[----:B------:R-:W-:Y:S02]  /*3500*/  SHF.L.U32 R10, R7, R10, RZ ;  /* 0x0000000a070a7219 */ /* 0x000fe400000006ff */
[----:B------:R-:W-:Y:S02]  /*3510*/  SEL R8, R9, RZ, P2 ;  /* 0x000000ff09087207 */ /* 0x000fe40001000000 */
[----:B------:R-:W-:Y:S02]  /*3520*/  ISETP.NE.AND P1, PT, R10, RZ, P1 ;  /* 0x000000ff0a00720c */ /* 0x000fe40000f25270 */
[----:B------:R-:W-:Y:S02]  /*3530*/  SHF.R.U32.HI R8, RZ, R8, R7 ;  /* 0x00000008ff087219 */ /* 0x000fe40000011607 */
[----:B------:R-:W-:Y:S02]  /*3540*/  PLOP3.LUT P0, PT, P0, P1, PT, 0xf8, 0x8f ;  /* 0x00000000008f781c */ /* 0x000fe40000703f70 */
[----:B------:R-:W-:-:S02]  /*3550*/  SHF.R.U32.HI R10, RZ, 0x1, R8 ;  /* 0x00000001ff0a7819 */ /* 0x000fc40000011608 */
[----:B------:R-:W-:-:S04]  /*3560*/  SEL R3, RZ, 0x1, !P0 ;  /* 0x00000001ff037807 */ /* 0x000fc80004000000 */
[----:B------:R-:W-:-:S04]  /*3570*/  LOP3.LUT R3, R3, 0x1, R10, 0xf8, !PT ;  /* 0x0000000103037812 */ /* 0x000fc800078ef80a */
[----:B------:R-:W-:-:S05]  /*3580*/  LOP3.LUT R3, R3, R8, RZ, 0xc0, !PT ;  /* 0x0000000803037212 */ /* 0x000fca00078ec0ff */
[----:B------:R-:W-:-:S05]  /*3590*/  IMAD.IADD R3, R10, 0x1, R3 ;  /* 0x000000010a037824 */ /* 0x000fca00078e0203 */
[----:B------:R-:W-:Y:S01]  /*35a0*/  LOP3.LUT R0, R3, R0, RZ, 0xfc, !PT ;  /* 0x0000000003007212 */ /* 0x000fe200078efcff */
[----:B------:R-:W-:Y:S06]  /*35b0*/  BRA `(.L_x_64) ;  /* 0x0000000000107947 */ /* 0x000fec0003800000 */
.L_x_63:
[----:B------:R-:W-:-:S04]  /*35c0*/  LOP3.LUT R0, R0, 0x80000000, RZ, 0xc0, !PT ;  /* 0x8000000000007812 */ /* 0x000fc800078ec0ff */
[----:B------:R-:W-:Y:S01]  /*35d0*/  LOP3.LUT R0, R0, 0x7f800000, RZ, 0xfc, !PT ;  /* 0x7f80000000007812 */ /* 0x000fe200078efcff */
[----:B------:R-:W-:Y:S06]  /*35e0*/  BRA `(.L_x_64) ;  /* 0x0000000000047947 */ /* 0x000fec0003800000 */
.L_x_62:
[----:B------:R-:W-:-:S07]  /*35f0*/  IMAD R0, R8, 0x800000, R0 ;  /* 0x0080000008007824 */ /* 0x000fce00078e0200 */
.L_x_64:
[----:B------:R-:W-:Y:S05]  /*3600*/  BSYNC.RECONVERGENT B2 ;  /* 0x0000000000027941 */ /* 0x000fea0003800200 */
.L_x_61:
[----:B------:R-:W-:Y:S05]  /*3610*/  BRA `(.L_x_65) ;  /* 0x0000000000207947 */ /* 0x000fea0003800000 */
.L_x_60:
[----:B------:R-:W-:-:S04]  /*3620*/  LOP3.LUT R0, R3, 0x80000000, R0, 0x48, !PT ;  /* 0x8000000003007812 */ /* 0x000fc800078e4800 */
[----:B------:R-:W-:Y:S01]  /*3630*/  LOP3.LUT R0, R0, 0x7f800000, RZ, 0xfc, !PT ;  /* 0x7f80000000007812 */ /* 0x000fe200078efcff */
[----:B------:R-:W-:Y:S06]  /*3640*/  BRA `(.L_x_65) ;  /* 0x0000000000147947 */ /* 0x000fec0003800000 */
.L_x_59:
[----:B------:R-:W-:Y:S01]  /*3650*/  LOP3.LUT R0, R3, 0x80000000, R0, 0x48, !PT ;  /* 0x8000000003007812 */ /* 0x000fe200078e4800 */
[----:B------:R-:W-:Y:S06]  /*3660*/  BRA `(.L_x_65) ;  /* 0x00000000000c7947 */ /* 0x000fec0003800000 */
.L_x_58:
[----:B------:R-:W0:Y:S01]  /*3670*/  MUFU.RSQ R0, -QNAN ;  /* 0xffc0000000007908 */ /* 0x000e220000001400 */
[----:B------:R-:W-:Y:S05]  /*3680*/  BRA `(.L_x_65) ;  /* 0x0000000000047947 */ /* 0x000fea0003800000 */
.L_x_57:
[----:B------:R-:W-:-:S07]  /*3690*/  FADD.FTZ R0, R0, R3 ;  /* 0x0000000300007221 */ /* 0x000fce0000010000 */
.L_x_65:
[----:B------:R-:W-:Y:S05]  /*36a0*/  BSYNC.RECONVERGENT B1 ;  /* 0x0000000000017941 */ /* 0x000fea0003800200 */
.L_x_55:
[----:B------:R-:W-:-:S04]  /*36b0*/  IMAD.MOV.U32 R7, RZ, RZ, 0x0 ;  /* 0x00000000ff077424 */ /* 0x000fc800078e00ff */
[----:B0-----:R-:W-:Y:S05]  /*36c0*/  RET.REL.NODEC R6 `(_Z16multiply_mix_addPsPfS0_) ;  /* 0xffffffc8064c7950 */ /* 0x001fea0003c3ffff */
        .type           $_Z16multiply_mix_addPsPfS0_$__internal_trig_reduction_slowpathd,@function
        .size           $_Z16multiply_mix_addPsPfS0_$__internal_trig_reduction_slowpathd,(.L_x_95 - $_Z16multiply_mix_addPsPfS0_$__internal_trig_reduction_slowpathd)
$_Z16multiply_mix_addPsPfS0_$__internal_trig_reduction_slowpathd:
[----:B------:R-:W-:Y:S01]  /*36d0*/  SHF.R.U32.HI R6, RZ, 0x14, R5 ;  /* 0x00000014ff067819 */ /* 0x000fe20000011605 */
[----:B------:R-:W-:Y:S02]  /*36e0*/  IMAD.MOV.U32 R20, RZ, RZ, R7 ;  /* 0x000000ffff147224 */ /* 0x000fe400078e0007 */
[----:B------:R-:W-:Y:S01]  /*36f0*/  IMAD.MOV.U32 R21, RZ, RZ, R5 ;  /* 0x000000ffff157224 */ /* 0x000fe200078e0005 */
[----:B------:R-:W-:Y:S01]  /*3700*/  LOP3.LUT R8, R6, 0x7ff, RZ, 0xc0, !PT ;  /* 0x000007ff06087812 */ /* 0x000fe200078ec0ff */
[----:B------:R-:W-:-:S03]  /*3710*/  IMAD.MOV.U32 R7, RZ, RZ, RZ ;  /* 0x000000ffff077224 */ /* 0x000fc600078e00ff */
[----:B------:R-:W-:-:S13]  /*3720*/  ISETP.NE.AND P0, PT, R8, 0x7ff, PT ;  /* 0x000007ff0800780c */ /* 0x000fda0003f05270 */
[----:B------:R-:W-:Y:S05]  /*3730*/  @!P0 BRA `(.L_x_66) ;  /* 0x0000000800488947 */ /* 0x000fea0003800000 */
[----:B------:R-:W-:Y:S01]  /*3740*/  VIADD R8, R8, 0xfffffc00 ;  /* 0xfffffc0008087836 */ /* 0x000fe20000000000 */
[----:B------:R-:W-:Y:S01]  /*3750*/  BSSY.RECONVERGENT B2, `(.L_x_67) ;  /* 0x000002f000027945 */ /* 0x000fe20003800200 */
[----:B------:R-:W-:Y:S01]  /*3760*/  VIADD R9, R1, 0x20 ;  /* 0x0000002001097836 */ /* 0x000fe20000000000 */
[----:B------:R-:W-:Y:S02]  /*3770*/  CS2R R12, SRZ ;  /* 0x00000000000c7805 */ /* 0x000fe4000001ff00 */
[----:B------:R-:W-:Y:S02]  /*3780*/  SHF.R.U32.HI R7, RZ, 0x6, R8 ;  /* 0x00000006ff077819 */ /* 0x000fe40000011608 */
[----:B------:R-:W-:Y:S02]  /*3790*/  ISETP.GE.U32.AND P0, PT, R8, 0x80, PT ;  /* 0x000000800800780c */ /* 0x000fe40003f06070 */
[C---:B------:R-:W-:Y:S02]  /*37a0*/  IADD3 R8, PT, PT, -R7.reuse, 0x13, RZ ;  /* 0x0000001307087810 */ /* 0x040fe40007ffe1ff */
[----:B------:R-:W-:-:S02]  /*37b0*/  IADD3 R29, PT, PT, -R7, 0xf, RZ ;  /* 0x0000000f071d7810 */ /* 0x000fc40007ffe1ff */
[----:B------:R-:W-:-:S04]  /*37c0*/  SEL R8, R8, 0x12, P0 ;  /* 0x0000001208087807 */ /* 0x000fc80000000000 */
[----:B------:R-:W-:-:S13]  /*37d0*/  ISETP.GE.AND P0, PT, R29, R8, PT ;  /* 0x000000081d00720c */ /* 0x000fda0003f06270 */
[----:B------:R-:W-:Y:S05]  /*37e0*/  @P0 BRA `(.L_x_68) ;  /* 0x0000000000940947 */ /* 0x000fea0003800000 */
[----:B------:R-:W0:Y:S01]  /*37f0*/  LDC.64 R10, c[0x0][0x358] ;  /* 0x0000d600ff0a7b82 */ /* 0x000e220000000a00 */
[C---:B------:R-:W-:Y:S01]  /*3800*/  SHF.L.U64.HI R21, R20.reuse, 0xb, R21 ;  /* 0x0000000b14157819 */ /* 0x040fe20000010215 */
[----:B------:R-:W-:Y:S01]  /*3810*/  BSSY.RECONVERGENT B3, `(.L_x_69) ;  /* 0x0000021000037945 */ /* 0x000fe20003800200 */
[----:B------:R-:W-:Y:S01]  /*3820*/  IMAD.SHL.U32 R27, R20, 0x800, RZ ;  /* 0x00000800141b7824 */ /* 0x000fe200078e00ff */
[----:B------:R-:W-:Y:S01]  /*3830*/  IADD3 R26, PT, PT, RZ, -R7, -R8 ;  /* 0x80000007ff1a7210 */ /* 0x000fe20007ffe808 */
[----:B------:R-:W-:Y:S01]  /*3840*/  IMAD.MOV.U32 R20, RZ, RZ, RZ ;  /* 0x000000ffff147224 */ /* 0x000fe200078e00ff */
[----:B------:R-:W-:Y:S02]  /*3850*/  CS2R R12, SRZ ;  /* 0x00000000000c7805 */ /* 0x000fe4000001ff00 */
[----:B------:R-:W-:-:S07]  /*3860*/  LOP3.LUT R21, R21, 0x80000000, RZ, 0xfc, !PT ;  /* 0x8000000015157812 */ /* 0x000fce00078efcff */
.L_x_70:
[----:B------:R-:W1:Y:S01]  /*3870*/  LDC.64 R14, c[0x4][0x68] ;  /* 0x01001a00ff0e7b82 */ /* 0x000e620000000a00 */
[----:B0-----:R-:W-:Y:S02]  /*3880*/  R2UR UR4, R10 ;  /* 0x000000000a0472ca */ /* 0x001fe400000e0000 */
[----:B------:R-:W-:Y:S01]  /*3890*/  R2UR UR5, R11 ;  /* 0x000000000b0572ca */ /* 0x000fe200000e0000 */
[----:B-1----:R-:W-:-:S12]  /*38a0*/  IMAD.WIDE R14, R29, 0x8, R14 ;  /* 0x000000081d0e7825 */ /* 0x002fd800078e020e */
[----:B------:R-:W2:Y:S01]  /*38b0*/  LDG.E.64.CONSTANT R14, desc[UR4][R14.64] ;  /* 0x000000040e0e7981 */ /* 0x000ea2000c1e9b00 */
[----:B------:R-:W-:Y:S02]  /*38c0*/  VIADD R26, R26, 0x1 ;  /* 0x000000011a1a7836 */ /* 0x000fe40000000000 */
[----:B------:R-:W-:Y:S02]  /*38d0*/  VIADD R29, R29, 0x1 ;  /* 0x000000011d1d7836 */ /* 0x000fe40000000000 */
[----:B--2---:R-:W-:-:S04]  /*38e0*/  IMAD.WIDE.U32 R12, P2, R14, R27, R12 ;  /* 0x0000001b0e0c7225 */ /* 0x004fc8000784000c */
[----:B------:R-:W-:Y:S02]  /*38f0*/  IMAD R31, R14, R21, RZ ;  /* 0x000000150e1f7224 */ /* 0x000fe400078e02ff */
[CC--:B------:R-:W-:Y:S02]  /*3900*/  IMAD R28, R15.reuse, R27.reuse, RZ ;  /* 0x0000001b0f1c7224 */ /* 0x0c0fe400078e02ff */
[----:B------:R-:W-:Y:S01]  /*3910*/  IMAD.HI.U32 R33, R15, R27, RZ ;  /* 0x0000001b0f217227 */ /* 0x000fe200078e00ff */
[----:B------:R-:W-:-:S03]  /*3920*/  IADD3 R13, P0, PT, R31, R13, RZ ;  /* 0x0000000d1f0d7210 */ /* 0x000fc60007f1e0ff */
[----:B------:R-:W-:Y:S01]  /*3930*/  IMAD R31, R20, 0x8, R9 ;  /* 0x00000008141f7824 */ /* 0x000fe200078e0209 */
[----:B------:R-:W-:Y:S01]  /*3940*/  IADD3 R13, P1, PT, R28, R13, RZ ;  /* 0x0000000d1c0d7210 */ /* 0x000fe20007f3e0ff */
[----:B------:R-:W-:-:S04]  /*3950*/  IMAD.HI.U32 R28, R14, R21, RZ ;  /* 0x000000150e1c7227 */ /* 0x000fc800078e00ff */
[----:B------:R-:W-:Y:S01]  /*3960*/  IMAD.X R14, RZ, RZ, R28, P2 ;  /* 0x000000ffff0e7224 */ /* 0x000fe200010e061c */
[----:B------:R0:W-:Y:S01]  /*3970*/  STL.64 [R31], R12 ;  /* 0x0000000c1f007387 */ /* 0x0001e20000100a00 */
[----:B------:R-:W-:-:S03]  /*3980*/  IMAD.HI.U32 R28, R15, R21, RZ ;  /* 0x000000150f1c7227 */ /* 0x000fc600078e00ff */
[----:B------:R-:W-:Y:S01]  /*3990*/  IADD3.X R14, P0, PT, R33, R14, RZ, P0, !PT ;  /* 0x0000000e210e7210 */ /* 0x000fe2000071e4ff */
[----:B------:R-:W-:Y:S02]  /*39a0*/  IMAD R15, R15, R21, RZ ;  /* 0x000000150f0f7224 */ /* 0x000fe400078e02ff */
[----:B------:R-:W-:-:S03]  /*39b0*/  VIADD R20, R20, 0x1 ;  /* 0x0000000114147836 */ /* 0x000fc60000000000 */
[----:B------:R-:W-:Y:S01]  /*39c0*/  IADD3.X R15, P1, PT, R15, R14, RZ, P1, !PT ;  /* 0x0000000e0f0f7210 */ /* 0x000fe20000f3e4ff */
[----:B------:R-:W-:Y:S01]  /*39d0*/  IMAD.X R14, RZ, RZ, R28, P0 ;  /* 0x000000ffff0e7224 */ /* 0x000fe200000e061c */
[----:B------:R-:W-:-:S03]  /*39e0*/  ISETP.NE.AND P0, PT, R26, -0xf, PT ;  /* 0xfffffff11a00780c */ /* 0x000fc60003f05270 */
[----:B0-----:R-:W-:Y:S02]  /*39f0*/  IMAD.X R13, RZ, RZ, R14, P1 ;  /* 0x000000ffff0d7224 */ /* 0x001fe400008e060e */
[----:B------:R-:W-:-:S08]  /*3a00*/  IMAD.MOV.U32 R12, RZ, RZ, R15 ;  /* 0x000000ffff0c7224 */ /* 0x000fd000078e000f */
[----:B------:R-:W-:Y:S05]  /*3a10*/  @P0 BRA `(.L_x_70) ;  /* 0xfffffffc00940947 */ /* 0x000fea000383ffff */
[----:B------:R-:W-:Y:S05]  /*3a20*/  BSYNC.RECONVERGENT B3 ;  /* 0x0000000000037941 */ /* 0x000fea0003800200 */
.L_x_69:
[----:B------:R-:W-:-:S07]  /*3a30*/  IMAD.MOV.U32 R29, RZ, RZ, R8 ;  /* 0x000000ffff1d7224 */ /* 0x000fce00078e0008 */
.L_x_68:
[----:B------:R-:W-:Y:S05]  /*3a40*/  BSYNC.RECONVERGENT B2 ;  /* 0x0000000000027941 */ /* 0x000fea0003800200 */
.L_x_67:
[----:B------:R-:W-:Y:S01]  /*3a50*/  LOP3.LUT P0, R31, R6, 0x3f, RZ, 0xc0, !PT ;  /* 0x0000003f061f7812 */ /* 0x000fe2000780c0ff */
[----:B------:R-:W-:-:S04]  /*3a60*/  IMAD.IADD R6, R7, 0x1, R29 ;  /* 0x0000000107067824 */ /* 0x000fc800078e021d */
[----:B------:R-:W-:-:S05]  /*3a70*/  IMAD.U32 R33, R6, 0x8, R9 ;  /* 0x0000000806217824 */ /* 0x000fca00078e0009 */
[----:B------:R0:W-:Y:S04]  /*3a80*/  STL.64 [R33+-0x78], R12 ;  /* 0xffff880c21007387 */ /* 0x0001e80000100a00 */
[----:B------:R-:W2:Y:S04]  /*3a90*/  @P0 LDL.64 R14, [R1+0x28] ;  /* 0x00002800010e0983 */ /* 0x000ea80000100a00 */
[----:B------:R-:W3:Y:S04]  /*3aa0*/  LDL.64 R8, [R1+0x30] ;  /* 0x0000300001087983 */ /* 0x000ee80000100a00 */
[----:B------:R-:W4:Y:S01]  /*3ab0*/  LDL.64 R6, [R1+0x38] ;  /* 0x0000380001067983 */ /* 0x000f220000100a00 */
[----:B------:R-:W-:Y:S01]  /*3ac0*/  @P0 LOP3.LUT R10, R31, 0x3f, RZ, 0x3c, !PT ;  /* 0x0000003f1f0a0812 */ /* 0x000fe200078e3cff */
[----:B------:R-:W-:Y:S01]  /*3ad0*/  BSSY.RECONVERGENT B2, `(.L_x_71) ;  /* 0x0000034000027945 */ /* 0x000fe20003800200 */
[----:B--2---:R-:W-:-:S02]  /*3ae0*/  @P0 SHF.R.U64 R11, R14, 0x1, R15 ;  /* 0x000000010e0b0819 */ /* 0x004fc4000000120f */
[----:B------:R-:W-:Y:S02]  /*3af0*/  @P0 SHF.R.U32.HI R15, RZ, 0x1, R15 ;  /* 0x00000001ff0f0819 */ /* 0x000fe4000001160f */
[--C-:B---3--:R-:W-:Y:S02]  /*3b00*/  @P0 SHF.R.U32.HI R29, RZ, 0x1, R9.reuse ;  /* 0x00000001ff1d0819 */ /* 0x108fe40000011609 */
[C---:B------:R-:W-:Y:S02]  /*3b10*/  @P0 SHF.R.U64 R27, R8.reuse, 0x1, R9 ;  /* 0x00000001081b0819 */ /* 0x040fe40000001209 */
[CC--:B------:R-:W-:Y:S02]  /*3b20*/  @P0 SHF.L.U32 R14, R8.reuse, R31.reuse, RZ ;  /* 0x0000001f080e0219 */ /* 0x0c0fe400000006ff */
[----:B------:R-:W-:Y:S02]  /*3b30*/  @P0 SHF.R.U64 R11, R11, R10, R15 ;  /* 0x0000000a0b0b0219 */ /* 0x000fe4000000120f */
[----:B------:R-:W-:-:S02]  /*3b40*/  @P0 SHF.L.U64.HI R21, R8, R31, R9 ;  /* 0x0000001f08150219 */ /* 0x000fc40000010209 */
[-C--:B0-----:R-:W-:Y:S02]  /*3b50*/  @P0 SHF.R.U32.HI R12, RZ, R10.reuse, R15 ;  /* 0x0000000aff0c0219 */ /* 0x081fe4000001160f */
[----:B----4-:R-:W-:Y:S02]  /*3b60*/  @P0 SHF.L.U32 R13, R6, R31, RZ ;  /* 0x0000001f060d0219 */ /* 0x010fe400000006ff */
[----:B------:R-:W-:Y:S02]  /*3b70*/  @P0 SHF.R.U64 R20, R27, R10, R29 ;  /* 0x0000000a1b140219 */ /* 0x000fe4000000121d */
[----:B------:R-:W-:Y:S02]  /*3b80*/  @P0 LOP3.LUT R8, R14, R11, RZ, 0xfc, !PT ;  /* 0x0000000b0e080212 */ /* 0x000fe400078efcff */
[----:B------:R-:W-:Y:S02]  /*3b90*/  @P0 LOP3.LUT R9, R21, R12, RZ, 0xfc, !PT ;  /* 0x0000000c15090212 */ /* 0x000fe400078efcff */
[----:B------:R-:W-:-:S02]  /*3ba0*/  @P0 SHF.L.U64.HI R31, R6, R31, R7 ;  /* 0x0000001f061f0219 */ /* 0x000fc40000010207 */
[----:B------:R-:W-:Y:S01]  /*3bb0*/  @P0 LOP3.LUT R6, R13, R20, RZ, 0xfc, !PT ;  /* 0x000000140d060212 */ /* 0x000fe200078efcff */
[C---:B------:R-:W-:Y:S01]  /*3bc0*/  IMAD.SHL.U32 R13, R8.reuse, 0x4, RZ ;  /* 0x00000004080d7824 */ /* 0x040fe200078e00ff */
[----:B------:R-:W-:Y:S02]  /*3bd0*/  @P0 SHF.R.U32.HI R10, RZ, R10, R29 ;  /* 0x0000000aff0a0219 */ /* 0x000fe4000001161d */
[----:B------:R-:W-:Y:S02]  /*3be0*/  SHF.L.U64.HI R21, R8, 0x2, R9 ;  /* 0x0000000208157819 */ /* 0x000fe40000010209 */
[----:B------:R-:W-:Y:S02]  /*3bf0*/  @P0 LOP3.LUT R7, R31, R10, RZ, 0xfc, !PT ;  /* 0x0000000a1f070212 */ /* 0x000fe400078efcff */
[----:B------:R-:W-:Y:S02]  /*3c00*/  SHF.L.W.U32.HI R9, R9, 0x2, R6 ;  /* 0x0000000209097819 */ /* 0x000fe40000010e06 */
[----:B------:R-:W-:-:S02]  /*3c10*/  IADD3 RZ, P0, PT, RZ, -R13, RZ ;  /* 0x8000000dffff7210 */ /* 0x000fc40007f1e0ff */
[----:B------:R-:W-:Y:S02]  /*3c20*/  LOP3.LUT R8, RZ, R21, RZ, 0x33, !PT ;  /* 0x00000015ff087212 */ /* 0x000fe400078e33ff */
[----:B------:R-:W-:Y:S02]  /*3c30*/  SHF.L.W.U32.HI R6, R6, 0x2, R7 ;  /* 0x0000000206067819 */ /* 0x000fe40000010e07 */
[----:B------:R-:W-:Y:S02]  /*3c40*/  LOP3.LUT R10, RZ, R9, RZ, 0x33, !PT ;  /* 0x00000009ff0a7212 */ /* 0x000fe400078e33ff */
[----:B------:R-:W-:Y:S02]  /*3c50*/  IADD3.X R8, P0, PT, RZ, R8, RZ, P0, !PT ;  /* 0x00000008ff087210 */ /* 0x000fe4000071e4ff */
[----:B------:R-:W-:Y:S02]  /*3c60*/  LOP3.LUT R11, RZ, R6, RZ, 0x33, !PT ;  /* 0x00000006ff0b7212 */ /* 0x000fe400078e33ff */
[----:B------:R-:W-:-:S02]  /*3c70*/  IADD3.X R10, P1, PT, RZ, R10, RZ, P0, !PT ;  /* 0x0000000aff0a7210 */ /* 0x000fc4000073e4ff */
[----:B------:R-:W-:-:S03]  /*3c80*/  ISETP.GT.U32.AND P2, PT, R9, -0x1, PT ;  /* 0xffffffff0900780c */ /* 0x000fc60003f44070 */
[----:B------:R-:W-:Y:S01]  /*3c90*/  IMAD.X R11, RZ, RZ, R11, P1 ;  /* 0x000000ffff0b7224 */ /* 0x000fe200008e060b */
[----:B------:R-:W-:-:S04]  /*3ca0*/  ISETP.GT.AND.EX P0, PT, R6, -0x1, PT, P2 ;  /* 0xffffffff0600780c */ /* 0x000fc80003f04320 */
[----:B------:R-:W-:Y:S02]  /*3cb0*/  SEL R11, R6, R11, P0 ;  /* 0x0000000b060b7207 */ /* 0x000fe40000000000 */
[----:B------:R-:W-:Y:S02]  /*3cc0*/  SEL R15, R9, R10, P0 ;  /* 0x0000000a090f7207 */ /* 0x000fe40000000000 */
[----:B------:R-:W-:Y:S02]  /*3cd0*/  ISETP.NE.U32.AND P1, PT, R11, RZ, PT ;  /* 0x000000ff0b00720c */ /* 0x000fe40003f25070 */
[----:B------:R-:W-:Y:S02]  /*3ce0*/  SEL R14, R21, R8, P0 ;  /* 0x00000008150e7207 */ /* 0x000fe40000000000 */
[----:B------:R-:W-:Y:S01]  /*3cf0*/  SEL R9, R15, R11, !P1 ;  /* 0x0000000b0f097207 */ /* 0x000fe20004800000 */
[----:B------:R-:W-:-:S05]  /*3d00*/  @!P0 IMAD.MOV R13, RZ, RZ, -R13 ;  /* 0x000000ffff0d8224 */ /* 0x000fca00078e0a0d */
[----:B------:R-:W0:Y:S02]  /*3d10*/  FLO.U32 R9, R9 ;  /* 0x0000000900097300 */ /* 0x000e2400000e0000 */
[C---:B0-----:R-:W-:Y:S02]  /*3d20*/  IADD3 R12, PT, PT, -R9.reuse, 0x1f, RZ ;  /* 0x0000001f090c7810 */ /* 0x041fe40007ffe1ff */
[----:B------:R-:W-:-:S03]  /*3d30*/  IADD3 R10, PT, PT, -R9, 0x3f, RZ ;  /* 0x0000003f090a7810 */ /* 0x000fc60007ffe1ff */
[----:B------:R-:W-:-:S05]  /*3d40*/  @P1 IMAD.MOV R10, RZ, RZ, R12 ;  /* 0x000000ffff0a1224 */ /* 0x000fca00078e020c */
[----:B------:R-:W-:-:S13]  /*3d50*/  ISETP.NE.AND P1, PT, R10, RZ, PT ;  /* 0x000000ff0a00720c */ /* 0x000fda0003f25270 */
[----:B------:R-:W-:Y:S05]  /*3d60*/  @!P1 BRA `(.L_x_72) ;  /* 0x0000000000289947 */ /* 0x000fea0003800000 */
[C---:B------:R-:W-:Y:S02]  /*3d70*/  LOP3.LUT R8, R10.reuse, 0x3f, RZ, 0xc0, !PT ;  /* 0x0000003f0a087812 */ /* 0x040fe400078ec0ff */
[--C-:B------:R-:W-:Y:S02]  /*3d80*/  SHF.R.U64 R12, R13, 0x1, R14.reuse ;  /* 0x000000010d0c7819 */ /* 0x100fe4000000120e */
[----:B------:R-:W-:Y:S02]  /*3d90*/  SHF.R.U32.HI R14, RZ, 0x1, R14 ;  /* 0x00000001ff0e7819 */ /* 0x000fe4000001160e */
[----:B------:R-:W-:Y:S02]  /*3da0*/  LOP3.LUT R9, R10, 0x3f, RZ, 0xc, !PT ;  /* 0x0000003f0a097812 */ /* 0x000fe400078e0cff */
[CC--:B------:R-:W-:Y:S02]  /*3db0*/  SHF.L.U64.HI R20, R15.reuse, R8.reuse, R11 ;  /* 0x000000080f147219 */ /* 0x0c0fe4000001020b */
[----:B------:R-:W-:-:S02]  /*3dc0*/  SHF.L.U32 R11, R15, R8, RZ ;  /* 0x000000080f0b7219 */ /* 0x000fc400000006ff */
[-CC-:B------:R-:W-:Y:S02]  /*3dd0*/  SHF.R.U64 R8, R12, R9.reuse, R14.reuse ;  /* 0x000000090c087219 */ /* 0x180fe4000000120e */
[----:B------:R-:W-:Y:S02]  /*3de0*/  SHF.R.U32.HI R9, RZ, R9, R14 ;  /* 0x00000009ff097219 */ /* 0x000fe4000001160e */
[----:B------:R-:W-:Y:S02]  /*3df0*/  LOP3.LUT R15, R11, R8, RZ, 0xfc, !PT ;  /* 0x000000080b0f7212 */ /* 0x000fe400078efcff */
[----:B------:R-:W-:-:S07]  /*3e00*/  LOP3.LUT R11, R20, R9, RZ, 0xfc, !PT ;  /* 0x00000009140b7212 */ /* 0x000fce00078efcff */
.L_x_72:
[----:B------:R-:W-:Y:S05]  /*3e10*/  BSYNC.RECONVERGENT B2 ;  /* 0x0000000000027941 */ /* 0x000fea0003800200 */
.L_x_71:
[----:B------:R-:W-:Y:S01]  /*3e20*/  IMAD.WIDE.U32 R12, R15, 0x2168c235, RZ ;  /* 0x2168c2350f0c7825 */ /* 0x000fe200078e00ff */
[----:B------:R-:W-:-:S03]  /*3e30*/  SHF.R.U32.HI R7, RZ, 0x1e, R7 ;  /* 0x0000001eff077819 */ /* 0x000fc60000011607 */
[----:B------:R-:W-:Y:S01]  /*3e40*/  IMAD.MOV.U32 R8, RZ, RZ, R13 ;  /* 0x000000ffff087224 */ /* 0x000fe200078e000d */
[----:B------:R-:W-:Y:S01]  /*3e50*/  IADD3 RZ, P1, PT, R12, R12, RZ ;  /* 0x0000000c0cff7210 */ /* 0x000fe20007f3e0ff */
[----:B------:R-:W-:Y:S01]  /*3e60*/  IMAD.MOV.U32 R9, RZ, RZ, RZ ;  /* 0x000000ffff097224 */ /* 0x000fe200078e00ff */
[----:B------:R-:W-:Y:S01]  /*3e70*/  LEA.HI R7, R6, R7, RZ, 0x1 ;  /* 0x0000000706077211 */ /* 0x000fe200078f08ff */
[----:B------:R-:W-:-:S04]  /*3e80*/  IMAD.HI.U32 R13, R11, -0x36f0255e, RZ ;  /* 0xc90fdaa20b0d7827 */ /* 0x000fc800078e00ff */
[----:B------:R-:W-:-:S04]  /*3e90*/  IMAD.WIDE.U32 R8, R15, -0x36f0255e, R8 ;  /* 0xc90fdaa20f087825 */ /* 0x000fc800078e0008 */
[C---:B------:R-:W-:Y:S02]  /*3ea0*/  IMAD R15, R11.reuse, -0x36f0255e, RZ ;  /* 0xc90fdaa20b0f7824 */ /* 0x040fe400078e02ff */
[----:B------:R-:W-:-:S04]  /*3eb0*/  IMAD.WIDE.U32 R8, P2, R11, 0x2168c235, R8 ;  /* 0x2168c2350b087825 */ /* 0x000fc80007840008 */
[----:B------:R-:W-:Y:S01]  /*3ec0*/  IMAD.X R11, RZ, RZ, R13, P2 ;  /* 0x000000ffff0b7224 */ /* 0x000fe200010e060d */
[----:B------:R-:W-:Y:S02]  /*3ed0*/  IADD3 R9, P2, PT, R15, R9, RZ ;  /* 0x000000090f097210 */ /* 0x000fe40007f5e0ff */
[----:B------:R-:W-:Y:S02]  /*3ee0*/  IADD3.X RZ, P1, PT, R8, R8, RZ, P1, !PT ;  /* 0x0000000808ff7210 */ /* 0x000fe40000f3e4ff */
[C---:B------:R-:W-:Y:S01]  /*3ef0*/  ISETP.GT.U32.AND P3, PT, R9.reuse, RZ, PT ;  /* 0x000000ff0900720c */ /* 0x040fe20003f64070 */
[----:B------:R-:W-:Y:S01]  /*3f00*/  IMAD.X R11, RZ, RZ, R11, P2 ;  /* 0x000000ffff0b7224 */ /* 0x000fe200010e060b */
[----:B------:R-:W-:-:S04]  /*3f10*/  IADD3.X R8, P2, PT, R9, R9, RZ, P1, !PT ;  /* 0x0000000909087210 */ /* 0x000fc80000f5e4ff */
[C---:B------:R-:W-:Y:S01]  /*3f20*/  ISETP.GT.AND.EX P1, PT, R11.reuse, RZ, PT, P3 ;  /* 0x000000ff0b00720c */ /* 0x040fe20003f24330 */
[----:B------:R-:W-:-:S03]  /*3f30*/  IMAD.X R12, R11, 0x1, R11, P2 ;  /* 0x000000010b0c7824 */ /* 0x000fc600010e060b */
[----:B------:R-:W-:Y:S02]  /*3f40*/  SEL R9, R8, R9, P1 ;  /* 0x0000000908097207 */ /* 0x000fe40000800000 */
[----:B------:R-:W-:Y:S02]  /*3f50*/  SEL R12, R12, R11, P1 ;  /* 0x0000000b0c0c7207 */ /* 0x000fe40000800000 */
[----:B------:R-:W-:Y:S02]  /*3f60*/  IADD3 R9, P2, PT, R9, 0x1, RZ ;  /* 0x0000000109097810 */ /* 0x000fe40007f5e0ff */
[----:B------:R-:W-:Y:S02]  /*3f70*/  SEL R11, RZ, 0xffffffff, !P1 ;  /* 0xffffffffff0b7807 */ /* 0x000fe40004800000 */
[----:B------:R-:W-:Y:S01]  /*3f80*/  LOP3.LUT P1, R5, R5, 0x80000000, RZ, 0xc0, !PT ;  /* 0x8000000005057812 */ /* 0x000fe2000782c0ff */
[----:B------:R-:W-:Y:S02]  /*3f90*/  IMAD.X R12, RZ, RZ, R12, P2 ;  /* 0x000000ffff0c7224 */ /* 0x000fe400010e060c */
[----:B------:R-:W-:Y:S01]  /*3fa0*/  IMAD.IADD R8, R11, 0x1, -R10 ;  /* 0x000000010b087824 */ /* 0x000fe200078e0a0a */
[----:B------:R-:W-:-:S02]  /*3fb0*/  @!P0 LOP3.LUT R5, R5, 0x80000000, RZ, 0x3c, !PT ;  /* 0x8000000005058812 */ /* 0x000fc400078e3cff */
[----:B------:R-:W-:Y:S01]  /*3fc0*/  SHF.R.U64 R9, R9, 0xa, R12 ;  /* 0x0000000a09097819 */ /* 0x000fe2000000120c */
[----:B------:R-:W-:-:S03]  /*3fd0*/  IMAD.SHL.U32 R8, R8, 0x100000, RZ ;  /* 0x0010000008087824 */ /* 0x000fc600078e00ff */
[----:B------:R-:W-:-:S03]  /*3fe0*/  IADD3 R9, P2, PT, R9, 0x1, RZ ;  /* 0x0000000109097810 */ /* 0x000fc60007f5e0ff */
[----:B------:R-:W-:Y:S01]  /*3ff0*/  @P1 IMAD.MOV R7, RZ, RZ, -R7 ;  /* 0x000000ffff071224 */ /* 0x000fe200078e0a07 */
[----:B------:R-:W-:-:S04]  /*4000*/  LEA.HI.X R12, R12, RZ, RZ, 0x16, P2 ;  /* 0x000000ff0c0c7211 */ /* 0x000fc800010fb4ff */
[--C-:B------:R-:W-:Y:S02]  /*4010*/  SHF.R.U64 R9, R9, 0x1, R12.reuse ;  /* 0x0000000109097819 */ /* 0x100fe4000000120c */
[----:B------:R-:W-:Y:S02]  /*4020*/  SHF.R.U32.HI R11, RZ, 0x1, R12 ;  /* 0x00000001ff0b7819 */ /* 0x000fe4000001160c */
[----:B------:R-:W-:-:S04]  /*4030*/  IADD3 R20, P2, P3, RZ, RZ, R9 ;  /* 0x000000ffff147210 */ /* 0x000fc80007b5e009 */
[----:B------:R-:W-:-:S04]  /*4040*/  IADD3.X R6, PT, PT, R8, 0x3fe00000, R11, P2, P3 ;  /* 0x3fe0000008067810 */ /* 0x000fc800017e640b */
[----:B------:R-:W-:-:S07]  /*4050*/  LOP3.LUT R21, R6, R5, RZ, 0xfc, !PT ;  /* 0x0000000506157212 */ /* 0x000fce00078efcff */
.L_x_66:
[----:B------:R-:W-:-:S04]  /*4060*/  IMAD.MOV.U32 R5, RZ, RZ, 0x0 ;  /* 0x00000000ff057424 */ /* 0x000fc800078e00ff */
[----:B------:R-:W-:Y:S05]  /*4070*/  RET.REL.NODEC R4 `(_Z16multiply_mix_addPsPfS0_) ;  /* 0xffffffbc04e07950 */ /* 0x000fea0003c3ffff */
.L_x_73:
[----:B------:R-:W-:-:S00]  /*4080*/  BRA `(.L_x_73) ;  /* 0xfffffffc00fc7947 */ /* 0x000fc0000383ffff */
[----:B------:R-:W-:-:S00]  /*4090*/  NOP ;  /* 0x0000000000007918 */ /* 0x000fc00000000000 */
        /* <DEDUP_REMOVED lines=14> */
.L_x_95:


//--------------------- .text._Z16multiply_and_addPfS_S_ --------------------------
	.section	.text._Z16multiply_and_addPfS_S_,"ax",@progbits
	.align	128
        .global         _Z16multiply_and_addPfS_S_
        .type           _Z16multiply_and_addPfS_S_,@function
        .size           _Z16multiply_and_addPfS_S_,(.L_x_97 - _Z16multiply_and_addPfS_S_)
        .other          _Z16multiply_and_addPfS_S_,@"STO_CUDA_ENTRY STV_DEFAULT"
_Z16multiply_and_addPfS_S_:
.text._Z16multiply_and_addPfS_S_:
[----:B------:R-:W0:Y:S01]  /*0000*/  LDC R1, c[0x0][0x37c] ;  /* 0x0000df00ff017b82 */ /* 0x000e220000000800 */
[----:B------:R-:W1:Y:S01]  /*0010*/  S2R R3, SR_TID.X ;  /* 0x0000000000037919 */ /* 0x000e620000002100 */
[----:B------:R-:W2:Y:S06]  /*0020*/  LDCU UR7, c[0x0][0x2fc] ;  /* 0x00005f80ff0777ac */ /* 0x000eac0008000800 */
[----:B------:R-:W3:Y:S01]  /*0030*/  S2UR UR5, SR_CTAID.Y ;  /* 0x00000000000579c3 */ /* 0x000ee20000002600 */
[----:B0-----:R-:W-:Y:S01]  /*0040*/  IADD3 R1, PT, PT, R1, -0x20, RZ ;  /* 0xffffffe001017810 */ /* 0x001fe20007ffe0ff */
[----:B------:R-:W3:Y:S01]  /*0050*/  S2R R10, SR_TID.Y ;  /* 0x00000000000a7919 */ /* 0x000ee20000002200 */
[----:B------:R-:W0:Y:S01]  /*0060*/  LDCU UR8, c[0x0][0x360] ;  /* 0x00006c00ff0877ac */ /* 0x000e220008000800 */
[----:B------:R-:W4:Y:S01]  /*0070*/  S2R R19, SR_CTAID.X ;  /* 0x0000000000137919 */ /* 0x000f220000002500 */
[----:B------:R-:W5:Y:S03]  /*0080*/  LDCU UR38, c[0x0][0x370] ;  /* 0x00006e00ff2677ac */ /* 0x000f660008000800 */
[----:B------:R-:W3:Y:S01]  /*0090*/  LDC R7, c[0x0][0x364] ;  /* 0x0000d900ff077b82 */ /* 0x000ee20000000800 */
[----:B------:R-:W2:Y:S07]  /*00a0*/  LDCU.64 UR36, c[0x0][0x358] ;  /* 0x00006b00ff2477ac */ /* 0x000eae0008000a00 */
[----:B------:R-:W0:Y:S08]  /*00b0*/  LDC.64 R8, c[0x0][0x390] ;  /* 0x0000e400ff087b82 */ /* 0x000e300000000a00 */
[----:B------:R-:W2:Y:S01]  /*00c0*/  LDC.64 R4, c[0x0][0x380] ;  /* 0x0000e000ff047b82 */ /* 0x000ea20000000a00 */
[----:B-----5:R-:W-:-:S04]  /*00d0*/  USHF.L.U32 UR4, UR38, 0x1, URZ ;  /* 0x0000000126047899 */ /* 0x020fc800080006ff */
[----:B------:R-:W-:Y:S01]  /*00e0*/  UIMAD UR4, UR38, 0x4b, UR4 ;  /* 0x0000004b260478a4 */ /* 0x000fe2000f8e0204 */
[----:B-1----:R-:W-:-:S03]  /*00f0*/  SHF.L.U32 R0, R3, 0x2, RZ ;  /* 0x0000000203007819 */ /* 0x002fc600000006ff */
[----:B------:R-:W-:Y:S01]  /*0100*/  UIADD3 UR4, UPT, UPT, UR4, -0x4b, URZ ;  /* 0xffffffb504047890 */ /* 0x000fe2000fffe0ff */
[----:B---3--:R-:W-:Y:S02]  /*0110*/  IMAD R24, R7, UR5, R10 ;  /* 0x0000000507187c24 */ /* 0x008fe4000f8e020a */
[----:B----4-:R-:W-:Y:S02]  /*0120*/  IMAD R2, R19, 0x96, R0 ;  /* 0x0000009613027824 */ /* 0x010fe400078e0200 */
[----:B------:R-:W-:Y:S02]  /*0130*/  IMAD R0, R10, UR38, R3 ;  /* 0x000000260a007c24 */ /* 0x000fe4000f8e0203 */
[----:B------:R-:W-:Y:S02]  /*0140*/  IMAD R11, R24, UR4, RZ ;  /* 0x00000004180b7c24 */ /* 0x000fe4000f8e02ff */
[----:B------:R-:W-:-:S03]  /*0150*/  IMAD.SHL.U32 R7, R0, 0x4, RZ ;  /* 0x0000000400077824 */ /* 0x000fc600078e00ff */
[----:B------:R-:W-:Y:S01]  /*0160*/  LEA R0, R11, R2, 0x1 ;  /* 0x000000020b007211 */ /* 0x000fe200078e08ff */
[----:B0-----:R-:W-:-:S03]  /*0170*/  IMAD.WIDE.U32 R8, R7, 0x4, R8 ;  /* 0x0000000407087825 */ /* 0x001fc600078e0008 */
[C---:B------:R-:W-:Y:S01]  /*0180*/  IADD3 R11, PT, PT, R0.reuse, 0x2, RZ ;  /* 0x00000002000b7810 */ /* 0x040fe20007ffe0ff */
[--C-:B--2---:R-:W-:Y:S01]  /*0190*/  IMAD.WIDE.U32 R6, R0, 0x4, R4.reuse ;  /* 0x0000000400067825 */ /* 0x104fe200078e0004 */
[----:B------:R-:W2:Y:S04]  /*01a0*/  LDG.E R28, desc[UR36][R8.64+0x4] ;  /* 0x00000424081c7981 */ /* 0x000ea8000c1e1900 */
[----:B------:R-:W2:Y:S01]  /*01b0*/  LDG.E R34, desc[UR36][R6.64+0x4] ;  /* 0x0000042406227981 */ /* 0x000ea2000c1e1900 */
[----:B------:R-:W-:-:S03]  /*01c0*/  IMAD.WIDE.U32 R4, R11, 0x4, R4 ;  /* 0x000000040b047825 */ /* 0x000fc600078e0004 */
[----:B------:R-:W3:Y:S04]  /*01d0*/  LDG.E R35, desc[UR36][R6.64] ;  /* 0x0000002406237981 */ /* 0x000ee8000c1e1900 */
[----:B------:R-:W4:Y:S04]  /*01e0*/  LDG.E R29, desc[UR36][R8.64] ;  /* 0x00000024081d7981 */ /* 0x000f28000c1e1900 */
[----:B------:R-:W5:Y:S04]  /*01f0*/  LDG.E R27, desc[UR36][R8.64+0x8] ;  /* 0x00000824081b7981 */ /* 0x000f68000c1e1900 */
[----:B------:R-:W5:Y:S04]  /*0200*/  LDG.E R31, desc[UR36][R4.64] ;  /* 0x00000024041f7981 */ /* 0x000f68000c1e1900 */
[----:B------:R5:W5:Y:S04]  /*0210*/  LDG.E R30, desc[UR36][R4.64+0x4] ;  /* 0x00000424041e7981 */ /* 0x000b68000c1e1900 */
[----:B------:R-:W5:Y:S01]  /*0220*/  LDG.E R26, desc[UR36][R8.64+0xc] ;  /* 0x00000c24081a7981 */ /* 0x000f62000c1e1900 */
[----:B------:R-:W0:Y:S01]  /*0230*/  S2UR UR6, SR_CgaCtaId ;  /* 0x00000000000679c3 */ /* 0x000e220000008800 */
[----:B------:R-:W-:Y:S01]  /*0240*/  UMOV UR4, 0x400 ;  /* 0x0000040000047882 */ /* 0x000fe20000000000 */
[----:B------:R-:W-:Y:S01]  /*0250*/  ISETP.NE.AND P0, PT, R19, 0x1, PT ;  /* 0x000000011300780c */ /* 0x000fe20003f05270 */
[----:B------:R-:W-:Y:S01]  /*0260*/  UIADD3 UR5, UPT, UPT, UR4, 0x1000, URZ ;  /* 0x0000100004057890 */ /* 0x000fe2000fffe0ff */
[----:B------:R-:W-:Y:S01]  /*0270*/  IMAD R25, R10, UR8, R3 ;  /* 0x000000080a197c24 */ /* 0x000fe2000f8e0203 */
[----:B------:R-:W-:Y:S01]  /*0280*/  MOV R22, UR8 ;  /* 0x0000000800167c02 */ /* 0x000fe20008000f00 */
[----:B------:R-:W-:Y:S01]  /*0290*/  BSSY.RECONVERGENT B6, `(.L_x_74) ;  /* 0x0000049000067945 */ /* 0x000fe20003800200 */
[----:B------:R-:W-:Y:S01]  /*02a0*/  ISETP.NE.OR P0, PT, R3, RZ, P0 ;  /* 0x000000ff0300720c */ /* 0x000fe20000705670 */
[----:B0-----:R-:W-:-:S02]  /*02b0*/  ULEA UR4, UR6, UR4, 0x18 ;  /* 0x0000000406047291 */ /* 0x001fc4000f8ec0ff */
[----:B------:R-:W-:Y:S01]  /*02c0*/  ULEA UR5, UR6, UR5, 0x18 ;  /* 0x0000000506057291 */ /* 0x000fe2000f8ec0ff */
[----:B------:R-:W0:Y:S03]  /*02d0*/  LDCU UR6, c[0x0][0x2f8] ;  /* 0x00005f00ff0677ac */ /* 0x000e260008000800 */
[----:B------:R-:W-:Y:S02]  /*02e0*/  LEA R23, R25, UR4, 0x2 ;  /* 0x0000000419177c11 */ /* 0x000fe4000f8e10ff */
[----:B0-----:R-:W-:-:S05]  /*02f0*/  IADD3 R16, P1, PT, R1, UR6, RZ ;  /* 0x0000000601107c10 */ /* 0x001fca000ff3e0ff */
[----:B------:R-:W-:Y:S02]  /*0300*/  IMAD.X R17, RZ, RZ, UR7, P1 ;  /* 0x00000007ff117e24 */ /* 0x000fe400088e06ff */
[-C--:B--2---:R-:W-:Y:S01]  /*0310*/  FMUL R2, R34, R28.reuse ;  /* 0x0000001c22027220 */ /* 0x084fe20000400000 */
[----:B---3--:R-:W-:-:S03]  /*0320*/  FMUL R7, R35, R28 ;  /* 0x0000001c23077220 */ /* 0x008fc60000400000 */
[-C--:B----4-:R-:W-:Y:S01]  /*0330*/  FFMA R2, R35, R29.reuse, -R2 ;  /* 0x0000001d23027223 */ /* 0x090fe20000000802 */
[----:B------:R-:W-:-:S03]  /*0340*/  FFMA R7, R34, R29, R7 ;  /* 0x0000001d22077223 */ /* 0x000fc60000000007 */
[-C--:B-----5:R-:W-:Y:S01]  /*0350*/  FFMA R5, R31, R27.reuse, R2 ;  /* 0x0000001b1f057223 */ /* 0x0a0fe20000000002 */
[----:B------:R-:W-:Y:S01]  /*0360*/  LEA R2, R25, UR5, 0x2 ;  /* 0x0000000519027c11 */ /* 0x000fe2000f8e10ff */
[C---:B------:R-:W-:Y:S02]  /*0370*/  FFMA R6, R30.reuse, R27, R7 ;  /* 0x0000001b1e067223 */ /* 0x040fe40000000007 */
[-C--:B------:R-:W-:Y:S02]  /*0380*/  FFMA R4, -R30, R26.reuse, R5 ;  /* 0x0000001a1e047223 */ /* 0x080fe40000000105 */
[----:B------:R-:W-:-:S03]  /*0390*/  FFMA R5, R31, R26, R6 ;  /* 0x0000001a1f057223 */ /* 0x000fc60000000006 */
[----:B------:R0:W-:Y:S04]  /*03a0*/  STS [R23], R4 ;  /* 0x0000000417007388 */ /* 0x0001e80000000800 */
[----:B------:R0:W-:Y:S01]  /*03b0*/  STS [R2], R5 ;  /* 0x0000000502007388 */ /* 0x0001e20000000800 */
[----:B------:R-:W-:Y:S06]  /*03c0*/  BAR.SYNC.DEFER_BLOCKING 0x0 ;  /* 0x0000000000007b1d */ /* 0x000fec0000010000 */
[----:B------:R-:W-:Y:S05]  /*03d0*/  @P0 BRA `(.L_x_75) ;  /* 0x0000000000d00947 */ /* 0x000fea0003800000 */
[----:B------:R-:W-:Y:S01]  /*03e0*/  MOV R8, 0x0 ;  /* 0x0000000000087802 */ /* 0x000fe20000000f00 */
[----:B------:R1:W-:Y:S01]  /*03f0*/  STL [R1], R0 ;  /* 0x0000000001007387 */ /* 0x0003e20000100800 */
[----:B------:R-:W0:Y:S01]  /*0400*/  LDCU.64 UR4, c[0x4][0x18] ;  /* 0x01000300ff0477ac */ /* 0x000e220008000a00 */
[----:B------:R-:W-:Y:S02]  /*0410*/  MOV R6, R16 ;  /* 0x0000001000067202 */ /* 0x000fe40000000f00 */
[----:B------:R-:W-:Y:S01]  /*0420*/  MOV R7, R17 ;  /* 0x0000001100077202 */ /* 0x000fe20000000f00 */
[----:B------:R-:W2:Y:S01]  /*0430*/  LDC.64 R8, c[0x4][R8] ;  /* 0x0100000008087b82 */ /* 0x000ea20000000a00 */
[----:B0-----:R-:W-:Y:S01]  /*0440*/  MOV R4, UR4 ;  /* 0x0000000400047c02 */ /* 0x001fe20008000f00 */
[----:B-1----:R-:W-:-:S07]  /*0450*/  IMAD.U32 R5, RZ, RZ, UR5 ;  /* 0x00000005ff057e24 */ /* 0x002fce000f8e00ff */
[----:B------:R-:W-:-:S07]  /*0460*/  LEPC R20, `(.L_x_76) ;  /* 0x000000001014794e */ /* 0x000fce0000000000 */
[----:B--2---:R-:W-:Y:S05]  /*0470*/  CALL.ABS.NOINC R8 ;  /* 0x0000000008007343 */ /* 0x004fea0003c00000 */
.L_x_76:
[----:B------:R-:W-:Y:S01]  /*0480*/  F2F.F64.F32 R8, R35 ;  /* 0x0000002300087310 */ /* 0x000fe20000201800 */
[----:B------:R-:W-:Y:S01]  /*0490*/  MOV R18, 0x0 ;  /* 0x0000000000127802 */ /* 0x000fe20000000f00 */
[----:B------:R-:W0:Y:S01]  /*04a0*/  LDCU.64 UR4, c[0x4][0x20] ;  /* 0x01000400ff0477ac */ /* 0x000e220008000a00 */
[----:B------:R-:W-:Y:S01]  /*04b0*/  MOV R6, R16 ;  /* 0x0000001000067202 */ /* 0x000fe20000000f00 */
[----:B------:R-:W-:Y:S01]  /*04c0*/  IMAD.MOV.U32 R7, RZ, RZ, R17 ;  /* 0x000000ffff077224 */ /* 0x000fe200078e0011 */
[----:B------:R1:W2:Y:S03]  /*04d0*/  LDC.64 R32, c[0x4][R18] ;  /* 0x0100000012207b82 */ /* 0x0002a60000000a00 */
[----:B------:R-:W3:Y:S08]  /*04e0*/  F2F.F64.F32 R10, R34 ;  /* 0x00000022000a7310 */ /* 0x000ef00000201800 */
[----:B------:R-:W-:Y:S01]  /*04f0*/  F2F.F64.F32 R12, R31 ;  /* 0x0000001f000c7310 */ /* 0x000fe20000201800 */
[----:B0-----:R-:W-:Y:S01]  /*0500*/  IMAD.U32 R4, RZ, RZ, UR4 ;  /* 0x00000004ff047e24 */ /* 0x001fe2000f8e00ff */
[----:B------:R-:W-:Y:S01]  /*0510*/  MOV R5, UR5 ;  /* 0x0000000500057c02 */ /* 0x000fe20008000f00 */
[----:B---3--:R1:W-:Y:S05]  /*0520*/  STL.128 [R1], R8 ;  /* 0x0000000801007387 */ /* 0x0083ea0000100c00 */
[----:B------:R-:W0:Y:S02]  /*0530*/  F2F.F64.F32 R14, R30 ;  /* 0x0000001e000e7310 */ /* 0x000e240000201800 */
[----:B0-----:R1:W-:Y:S02]  /*0540*/  STL.128 [R1+0x10], R12 ;  /* 0x0000100c01007387 */ /* 0x0013e40000100c00 */
[----:B------:R-:W-:-:S07]  /*0550*/  LEPC R20, `(.L_x_77) ;  /* 0x000000001014794e */ /* 0x000fce0000000000 */
[----:B-12---:R-:W-:Y:S05]  /*0560*/  CALL.ABS.NOINC R32 ;  /* 0x0000000020007343 */ /* 0x006fea0003c00000 */
.L_x_77:
[----:B------:R-:W-:Y:S01]  /*0570*/  F2F.F64.F32 R8, R29 ;  /* 0x0000001d00087310 */ /* 0x000fe20000201800 */
[----:B------:R0:W1:Y:S01]  /*0580*/  LDC.64 R30, c[0x4][R18] ;  /* 0x01000000121e7b82 */ /* 0x0000620000000a00 */
[----:B------:R-:W2:Y:S01]  /*0590*/  LDCU.64 UR4, c[0x4][0x28] ;  /* 0x01000500ff0477ac */ /* 0x000ea20008000a00 */
[----:B------:R-:W-:Y:S01]  /*05a0*/  IMAD.MOV.U32 R6, RZ, RZ, R16 ;  /* 0x000000ffff067224 */ /* 0x000fe200078e0010 */
[----:B------:R-:W-:-:S04]  /*05b0*/  MOV R7, R17 ;  /* 0x0000001100077202 */ /* 0x000fc80000000f00 */
[----:B------:R-:W3:Y:S08]  /*05c0*/  F2F.F64.F32 R10, R28 ;  /* 0x0000001c000a7310 */ /* 0x000ef00000201800 */
[----:B------:R-:W-:Y:S01]  /*05d0*/  F2F.F64.F32 R12, R27 ;  /* 0x0000001b000c7310 */ /* 0x000fe20000201800 */
[----:B--2---:R-:W-:Y:S02]  /*05e0*/  MOV R4, UR4 ;  /* 0x0000000400047c02 */ /* 0x004fe40008000f00 */
[----:B------:R-:W-:Y:S01]  /*05f0*/  MOV R5, UR5 ;  /* 0x0000000500057c02 */ /* 0x000fe20008000f00 */
[----:B---3--:R0:W-:Y:S04]  /*0600*/  STL.128 [R1], R8 ;  /* 0x0000000801007387 */ /* 0x0081e80000100c00 */
[----:B------:R-:W2:Y:S02]  /*0610*/  F2F.F64.F32 R14, R26 ;  /* 0x0000001a000e7310 */ /* 0x000ea40000201800 */
[----:B--2---:R0:W-:Y:S02]  /*0620*/  STL.128 [R1+0x10], R12 ;  /* 0x0000100c01007387 */ /* 0x0041e40000100c00 */
[----:B------:R-:W-:-:S07]  /*0630*/  LEPC R20, `(.L_x_78) ;  /* 0x000000001014794e */ /* 0x000fce0000000000 */
[----:B01----:R-:W-:Y:S05]  /*0640*/  CALL.ABS.NOINC R30 ;  /* 0x000000001e007343 */ /* 0x003fea0003c00000 */
.L_x_78:
[----:B------:R-:W0:Y:S01]  /*0650*/  LDS R8, [R23] ;  /* 0x0000000017087984 */ /* 0x000e220000000800 */
[----:B------:R1:W2:Y:S01]  /*0660*/  LDC.64 R12, c[0x4][R18] ;  /* 0x01000000120c7b82 */ /* 0x0002a20000000a00 */
[----:B------:R-:W3:Y:S01]  /*0670*/  LDCU.64 UR4, c[0x4][0x30] ;  /* 0x01000600ff0477ac */ /* 0x000ee20008000a00 */
[----:B------:R-:W-:Y:S01]  /*0680*/  MOV R6, R16 ;  /* 0x0000001000067202 */ /* 0x000fe20000000f00 */
[----:B------:R-:W4:Y:S01]  /*0690*/  LDS R10, [R2] ;  /* 0x00000000020a7984 */ /* 0x000f220000000800 */
[----:B------:R-:W-:Y:S02]  /*06a0*/  MOV R7, R17 ;  /* 0x0000001100077202 */ /* 0x000fe40000000f00 */
[----:B---3--:R-:W-:Y:S01]  /*06b0*/  MOV R4, UR4 ;  /* 0x0000000400047c02 */ /* 0x008fe20008000f00 */
[----:B------:R-:W-:Y:S01]  /*06c0*/  IMAD.U32 R5, RZ, RZ, UR5 ;  /* 0x00000005ff057e24 */ /* 0x000fe2000f8e00ff */
[----:B0-----:R-:W-:Y:S08]  /*06d0*/  F2F.F64.F32 R8, R8 ;  /* 0x0000000800087310 */ /* 0x001ff00000201800 */
[----:B----4-:R-:W0:Y:S02]  /*06e0*/  F2F.F64.F32 R10, R10 ;  /* 0x0000000a000a7310 */ /* 0x010e240000201800 */
[----:B0-2---:R1:W-:Y:S02]  /*06f0*/  STL.128 [R1], R8 ;  /* 0x0000000801007387 */ /* 0x0053e40000100c00 */
[----:B------:R-:W-:-:S07]  /*0700*/  LEPC R20, `(.L_x_75) ;  /* 0x000000001014794e */ /* 0x000fce0000000000 */
[----:B-1----:R-:W-:Y:S05]  /*0710*/  CALL.ABS.NOINC R12 ;  /* 0x000000000c007343 */ /* 0x002fea0003c00000 */
.L_x_75:
[----:B------:R-:W-:Y:S05]  /*0720*/  BSYNC.RECONVERGENT B6 ;  /* 0x0000000000067941 */ /* 0x000fea0003800200 */
.L_x_74:
[----:B------:R-:W1:Y:S01]  /*0730*/  S2R R3, SR_TID.X ;  /* 0x0000000000037919 */ /* 0x000e620000002100 */
[----:B------:R-:W-:-:S04]  /*0740*/  LOP3.LUT R0, R22, 0x1, RZ, 0xc0, !PT ;  /* 0x0000000116007812 */ /* 0x000fc800078ec0ff */
[----:B------:R-:W-:-:S13]  /*0750*/  ISETP.NE.U32.AND P0, PT, R0, 0x1, PT ;  /* 0x000000010000780c */ /* 0x000fda0003f05070 */
[----:B------:R-:W-:Y:S05]  /*0760*/  @!P0 BRA `(.L_x_79) ;  /* 0x00000000004c8947 */ /* 0x000fea0003800000 */
[----:B------:R-:W-:-:S07]  /*0770*/  IMAD.MOV.U32 R0, RZ, RZ, R22 ;  /* 0x000000ffff007224 */ /* 0x000fce00078e0016 */
.L_x_81:
[----:B------:R-:W-:-:S04]  /*0780*/  SHF.R.U32.HI R22, RZ, 0x1, R0 ;  /* 0x00000001ff167819 */ /* 0x000fc80000011600 */
[----:B-1----:R-:W-:-:S13]  /*0790*/  ISETP.GE.U32.AND P0, PT, R3, R22, PT ;  /* 0x000000160300720c */ /* 0x002fda0003f06070 */
[----:B------:R-:W-:Y:S05]  /*07a0*/  @P0 BRA `(.L_x_80) ;  /* 0x0000000000280947 */ /* 0x000fea0003800000 */
[----:B0-----:R-:W-:Y:S01]  /*07b0*/  LEA R4, R0, R23, 0x1 ;  /* 0x0000001700047211 */ /* 0x001fe200078e08ff */
[----:B------:R-:W-:Y:S05]  /*07c0*/  LDS R5, [R23] ;  /* 0x0000000017057984 */ /* 0x000fea0000000800 */
[----:B------:R-:W0:Y:S02]  /*07d0*/  LDS R4, [R4] ;  /* 0x0000000004047984 */ /* 0x000e240000000800 */
[----:B0-----:R-:W-:Y:S01]  /*07e0*/  FADD R6, R4, R5 ;  /* 0x0000000504067221 */ /* 0x001fe20000000000 */
[----:B------:R-:W-:-:S04]  /*07f0*/  LEA R5, R0, R2, 0x1 ;  /* 0x0000000200057211 */ /* 0x000fc800078e08ff */
[----:B------:R-:W-:Y:S04]  /*0800*/  STS [R23], R6 ;  /* 0x0000000617007388 */ /* 0x000fe80000000800 */
[----:B------:R-:W-:Y:S04]  /*0810*/  LDS R5, [R5] ;  /* 0x0000000005057984 */ /* 0x000fe80000000800 */
[----:B------:R-:W0:Y:S02]  /*0820*/  LDS R8, [R2] ;  /* 0x0000000002087984 */ /* 0x000e240000000800 */
[----:B0-----:R-:W-:-:S05]  /*0830*/  FADD R7, R5, R8 ;  /* 0x0000000805077221 */ /* 0x001fca0000000000 */
[----:B------:R1:W-:Y:S02]  /*0840*/  STS [R2], R7 ;  /* 0x0000000702007388 */ /* 0x0003e40000000800 */
.L_x_80:
[----:B------:R-:W-:Y:S01]  /*0850*/  LOP3.LUT P0, RZ, R0, 0x2, RZ, 0xc0, !PT ;  /* 0x0000000200ff7812 */ /* 0x000fe2000780c0ff */
[----:B------:R-:W-:Y:S05]  /*0860*/  WARPSYNC.ALL ;  /* 0x0000000000007948 */ /* 0x000fea0003800000 */
[----:B------:R-:W-:Y:S01]  /*0870*/  BAR.SYNC.DEFER_BLOCKING 0x0 ;  /* 0x0000000000007b1d */ /* 0x000fe20000010000 */
[----:B------:R-:W-:-:S06]  /*0880*/  IMAD.MOV.U32 R0, RZ, RZ, R22 ;  /* 0x000000ffff007224 */ /* 0x000fcc00078e0016 */
[----:B------:R-:W-:Y:S05]  /*0890*/  @!P0 BRA `(.L_x_81) ;  /* 0xfffffffc00b88947 */ /* 0x000fea000383ffff */
.L_x_79:
[----:B------:R-:W-:-:S04]  /*08a0*/  ISETP.GE.U32.AND P0, PT, R22, 0x2, PT ;  /* 0x000000021600780c */ /* 0x000fc80003f06070 */
[----:B-1----:R-:W-:-:S13]  /*08b0*/  ISETP.NE.OR P0, PT, R3, RZ, !P0 ;  /* 0x000000ff0300720c */ /* 0x002fda0004705670 */
[----:B------:R-:W-:Y:S05]  /*08c0*/  @P0 BRA `(.L_x_82) ;  /* 0x0000000400d40947 */ /* 0x000fea0003800000 */
[----:B------:R1:W2:Y:S01]  /*08d0*/  LDS R10, [R23] ;  /* 0x00000000170a7984 */ /* 0x0002a20000000800 */
[C---:B------:R-:W-:Y:S01]  /*08e0*/  IADD3 R0, PT, PT, R22.reuse, -0x2, RZ ;  /* 0xfffffffe16007810 */ /* 0x040fe20007ffe0ff */
[----:B------:R-:W-:Y:S01]  /*08f0*/  BSSY.RECONVERGENT B0, `(.L_x_83) ;  /* 0x000003b000007945 */ /* 0x000fe20003800200 */
[----:B------:R-:W-:Y:S01]  /*0900*/  IADD3 R22, PT, PT, R22, -0x1, RZ ;  /* 0xffffffff16167810 */ /* 0x000fe20007ffe0ff */
[----:B------:R1:W3:Y:S01]  /*0910*/  LDS R13, [R2] ;  /* 0x00000000020d7984 */ /* 0x0002e20000000800 */
[----:B------:R-:W-:Y:S01]  /*0920*/  ISETP.GE.U32.AND P0, PT, R0, 0x7, PT ;  /* 0x000000070000780c */ /* 0x000fe20003f06070 */
[----:B0-----:R-:W-:Y:S01]  /*0930*/  IMAD.MOV.U32 R4, RZ, RZ, 0x1 ;  /* 0x00000001ff047424 */ /* 0x001fe200078e00ff */
[----:B------:R-:W-:-:S11]  /*0940*/  LOP3.LUT R0, R22, 0x7, RZ, 0xc0, !PT ;  /* 0x0000000716007812 */ /* 0x000fd600078ec0ff */
[----:B-1----:R-:W-:Y:S05]  /*0950*/  @!P0 BRA `(.L_x_84) ;  /* 0x0000000000d08947 */ /* 0x002fea0003800000 */
[----:B------:R-:W0:Y:S01]  /*0960*/  S2UR UR5, SR_CgaCtaId ;  /* 0x00000000000579c3 */ /* 0x000e220000008800 */
[----:B------:R-:W-:Y:S01]  /*0970*/  UMOV UR4, 0x400 ;  /* 0x0000040000047882 */ /* 0x000fe20000000000 */
[----:B------:R-:W-:Y:S01]  /*0980*/  LEA R7, R25, 0x10, 0x2 ;  /* 0x0000001019077811 */ /* 0x000fe200078e10ff */
[----:B------:R-:W-:Y:S01]  /*0990*/  UIADD3 UR6, UPT, UPT, UR4, 0x1000, URZ ;  /* 0x0000100004067890 */ /* 0x000fe2000fffe0ff */
[----:B------:R-:W-:Y:S01]  /*09a0*/  LOP3.LUT R6, R22, 0xfffffff8, RZ, 0xc0, !PT ;  /* 0xfffffff816067812 */ /* 0x000fe200078ec0ff */
[----:B------:R-:W-:Y:S01]  /*09b0*/  HFMA2 R4, -RZ, RZ, 0, 0 ;  /* 0x00000000ff047431 */ /* 0x000fe200000001ff */
[----:B------:R-:W-:Y:S02]  /*09c0*/  BSSY.RECONVERGENT B1, `(.L_x_85) ;  /* 0x000002c000017945 */ /* 0x000fe40003800200 */
[----:B------:R-:W-:Y:S01]  /*09d0*/  IADD3 R6, PT, PT, -R6, RZ, RZ ;  /* 0x000000ff06067210 */ /* 0x000fe20007ffe1ff */
[----:B0-----:R-:W-:Y:S02]  /*09e0*/  ULEA UR4, UR5, UR4, 0x18 ;  /* 0x0000000405047291 */ /* 0x001fe4000f8ec0ff */
[----:B------:R-:W-:-:S04]  /*09f0*/  ULEA UR6, UR5, UR6, 0x18 ;  /* 0x0000000605067291 */ /* 0x000fc8000f8ec0ff */
[C---:B------:R-:W-:Y:S02]  /*0a00*/  VIADD R5, R7.reuse, UR4 ;  /* 0x0000000407057c36 */ /* 0x040fe40008000000 */
[----:B------:R-:W-:-:S07]  /*0a10*/  IADD3 R7, PT, PT, R7, UR6, RZ ;  /* 0x0000000607077c10 */ /* 0x000fce000fffe0ff */
.L_x_86:
[----:B------:R-:W2:Y:S01]  /*0a20*/  LDS R15, [R5+-0xc] ;  /* 0xfffff400050f7984 */ /* 0x000ea20000000800 */
[----:B------:R-:W-:Y:S02]  /*0a30*/  IADD3 R6, PT, PT, R6, 0x8, RZ ;  /* 0x0000000806067810 */ /* 0x000fe40007ffe0ff */
[----:B------:R-:W-:Y:S01]  /*0a40*/  IADD3 R4, PT, PT, R4, 0x8, RZ ;  /* 0x0000000804047810 */ /* 0x000fe20007ffe0ff */
[----:B------:R-:W3:Y:S01]  /*0a50*/  LDS R12, [R7+-0xc] ;  /* 0xfffff400070c7984 */ /* 0x000ee20000000800 */
[----:B------:R-:W-:-:S03]  /*0a60*/  ISETP.NE.AND P0, PT, R6, RZ, PT ;  /* 0x000000ff0600720c */ /* 0x000fc60003f05270 */
[----:B------:R-:W0:Y:S04]  /*0a70*/  LDS R14, [R5+-0x8] ;  /* 0xfffff800050e7984 */ /* 0x000e280000000800 */
[----:B------:R-:W1:Y:S04]  /*0a80*/  LDS R16, [R7+-0x8] ;  /* 0xfffff80007107984 */ /* 0x000e680000000800 */
[----:B------:R-:W4:Y:S04]  /*0a90*/  LDS R17, [R5+-0x4] ;  /* 0xfffffc0005117984 */ /* 0x000f280000000800 */
[----:B------:R-:W5:Y:S04]  /*0aa0*/  LDS R18, [R7+-0x4] ;  /* 0xfffffc0007127984 */ /* 0x000f680000000800 */
[----:B------:R-:W5:Y:S04]  /*0ab0*/  LDS R21, [R5] ;  /* 0x0000000005157984 */ /* 0x000f680000000800 */
[----:B------:R-:W5:Y:S04]  /*0ac0*/  LDS R20, [R7] ;  /* 0x0000000007147984 */ /* 0x000f680000000800 */
[----:B------:R-:W5:Y:S04]  /*0ad0*/  LDS R25, [R5+0x4] ;  /* 0x0000040005197984 */ /* 0x000f680000000800 */
[----:B------:R-:W5:Y:S04]  /*0ae0*/  LDS R11, [R7+0x4] ;  /* 0x00000400070b7984 */ /* 0x000f680000000800 */
[----:B------:R-:W5:Y:S01]  /*0af0*/  LDS R9, [R5+0x8] ;  /* 0x0000080005097984 */ /* 0x000f620000000800 */
[----:B--2---:R-:W-:-:S03]  /*0b00*/  FADD R15, R15, R10 ;  /* 0x0000000a0f0f7221 */ /* 0x004fc60000000000 */
[----:B------:R-:W2:Y:S01]  /*0b10*/  LDS R8, [R7+0x8] ;  /* 0x0000080007087984 */ /* 0x000ea20000000800 */
[----:B---3--:R-:W-:-:S03]  /*0b20*/  FADD R13, R12, R13 ;  /* 0x0000000d0c0d7221 */ /* 0x008fc60000000000 */
[----:B------:R-:W3:Y:S01]  /*0b30*/  LDS R26, [R5+0xc] ;  /* 0x00000c00051a7984 */ /* 0x000ee20000000800 */
[----:B0-----:R-:W-:-:S03]  /*0b40*/  FADD R14, R15, R14 ;  /* 0x0000000e0f0e7221 */ /* 0x001fc60000000000 */
[----:B------:R-:W0:Y:S01]  /*0b50*/  LDS R10, [R7+0xc] ;  /* 0x00000c00070a7984 */ /* 0x000e220000000800 */
[----:B-1----:R-:W-:-:S03]  /*0b60*/  FADD R13, R13, R16 ;  /* 0x000000100d0d7221 */ /* 0x002fc60000000000 */
[----:B------:R1:W0:Y:S01]  /*0b70*/  LDS R28, [R5+0x10] ;  /* 0x00001000051c7984 */ /* 0x0002220000000800 */
[----:B----4-:R-:W-:-:S03]  /*0b80*/  FADD R14, R14, R17 ;  /* 0x000000110e0e7221 */ /* 0x010fc60000000000 */
[----:B------:R4:W0:Y:S01]  /*0b90*/  LDS R12, [R7+0x10] ;  /* 0x00001000070c7984 */ /* 0x0008220000000800 */
[----:B-----5:R-:W-:Y:S01]  /*0ba0*/  FADD R13, R13, R18 ;  /* 0x000000120d0d7221 */ /* 0x020fe20000000000 */
[----:B------:R-:W-:Y:S01]  /*0bb0*/  FADD R14, R14, R21 ;  /* 0x000000150e0e7221 */ /* 0x000fe20000000000 */
[----:B-1----:R-:W-:Y:S02]  /*0bc0*/  VIADD R5, R5, 0x20 ;  /* 0x0000002005057836 */ /* 0x002fe40000000000 */
[----:B------:R-:W-:Y:S01]  /*0bd0*/  FADD R20, R13, R20 ;  /* 0x000000140d147221 */ /* 0x000fe20000000000 */
[----:B----4-:R-:W-:Y:S01]  /*0be0*/  IADD3 R7, PT, PT, R7, 0x20, RZ ;  /* 0x0000002007077810 */ /* 0x010fe20007ffe0ff */
[----:B------:R-:W-:Y:S02]  /*0bf0*/  FADD R14, R14, R25 ;  /* 0x000000190e0e7221 */ /* 0x000fe40000000000 */
[----:B------:R-:W-:Y:S02]  /*0c00*/  FADD R11, R20, R11 ;  /* 0x0000000b140b7221 */ /* 0x000fe40000000000 */
[----:B------:R-:W-:-:S02]  /*0c10*/  FADD R9, R14, R9 ;  /* 0x000000090e097221 */ /* 0x000fc40000000000 */
[----:B--2---:R-:W-:Y:S02]  /*0c20*/  FADD R11, R11, R8 ;  /* 0x000000080b0b7221 */ /* 0x004fe40000000000 */
[----:B---3--:R-:W-:Y:S02]  /*0c30*/  FADD R9, R9, R26 ;  /* 0x0000001a09097221 */ /* 0x008fe40000000000 */
[----:B0-----:R-:W-:Y:S02]  /*0c40*/  FADD R11, R11, R10 ;  /* 0x0000000a0b0b7221 */ /* 0x001fe40000000000 */
[----:B------:R-:W-:Y:S02]  /*0c50*/  FADD R10, R9, R28 ;  /* 0x0000001c090a7221 */ /* 0x000fe40000000000 */
[----:B------:R-:W-:Y:S01]  /*0c60*/  FADD R13, R11, R12 ;  /* 0x0000000c0b0d7221 */ /* 0x000fe20000000000 */
[----:B------:R-:W-:Y:S06]  /*0c70*/  @P0 BRA `(.L_x_86) ;  /* 0xfffffffc00680947 */ /* 0x000fec000383ffff */
[----:B------:R-:W-:Y:S05]  /*0c80*/  BSYNC.RECONVERGENT B1 ;  /* 0x0000000000017941 */ /* 0x000fea0003800200 */
.L_x_85:
[----:B------:R-:W-:-:S07]  /*0c90*/  IADD3 R4, PT, PT, R4, 0x1, RZ ;  /* 0x0000000104047810 */ /* 0x000fce0007ffe0ff */
.L_x_84:
[----:B------:R-:W-:Y:S05]  /*0ca0*/  BSYNC.RECONVERGENT B0 ;  /* 0x0000000000007941 */ /* 0x000fea0003800200 */
.L_x_83:
[----:B------:R-:W-:Y:S01]  /*0cb0*/  ISETP.NE.AND P0, PT, R0, RZ, PT ;  /* 0x000000ff0000720c */ /* 0x000fe20003f05270 */
[----:B------:R-:W-:-:S12]  /*0cc0*/  BSSY.RECONVERGENT B0, `(.L_x_87) ;  /* 0x0000033000007945 */ /* 0x000fd80003800200 */
[----:B------:R-:W-:Y:S05]  /*0cd0*/  @!P0 BRA `(.L_x_88) ;  /* 0x0000000000c48947 */ /* 0x000fea0003800000 */
[----:B------:R-:W-:Y:S01]  /*0ce0*/  ISETP.GE.U32.AND P0, PT, R0, 0x4, PT ;  /* 0x000000040000780c */ /* 0x000fe20003f06070 */
[----:B------:R-:W-:Y:S01]  /*0cf0*/  BSSY.RECONVERGENT B1, `(.L_x_89) ;  /* 0x0000017000017945 */ /* 0x000fe20003800200 */
[----:B------:R-:W-:-:S04]  /*0d00*/  LOP3.LUT R9, R22, 0x3, RZ, 0xc0, !PT ;  /* 0x0000000316097812 */ /* 0x000fc800078ec0ff */
[----:B------:R-:W-:-:S07]  /*0d10*/  ISETP.NE.AND P1, PT, R9, RZ, PT ;  /* 0x000000ff0900720c */ /* 0x000fce0003f25270 */
[----:B------:R-:W-:Y:S06]  /*0d20*/  @!P0 BRA `(.L_x_90) ;  /* 0x00000000004c8947 */ /* 0x000fec0003800000 */
[C---:B------:R-:W-:Y:S01]  /*0d30*/  LEA R0, R4.reuse, R23, 0x2 ;  /* 0x0000001704007211 */ /* 0x040fe200078e10ff */
[C---:B------:R-:W-:Y:S01]  /*0d40*/  IMAD R6, R4.reuse, 0x4, R2 ;  /* 0x0000000404067824 */ /* 0x040fe200078e0202 */
[----:B------:R-:W-:-:S03]  /*0d50*/  IADD3 R4, PT, PT, R4, 0x4, RZ ;  /* 0x0000000404047810 */ /* 0x000fc60007ffe0ff */
[----:B------:R-:W2:Y:S04]  /*0d60*/  LDS R5, [R0] ;  /* 0x0000000000057984 */ /* 0x000ea80000000800 */
[----:B------:R-:W3:Y:S04]  /*0d70*/  LDS R8, [R6] ;  /* 0x0000000006087984 */ /* 0x000ee80000000800 */
[----:B------:R-:W0:Y:S04]  /*0d80*/  LDS R12, [R0+0x4] ;  /* 0x00000400000c7984 */ /* 0x000e280000000800 */
[----:B------:R-:W1:Y:S04]  /*0d90*/  LDS R7, [R6+0x4] ;  /* 0x0000040006077984 */ /* 0x000e680000000800 */
[----:B------:R-:W4:Y:S04]  /*0da0*/  LDS R14, [R0+0x8] ;  /* 0x00000800000e7984 */ /* 0x000f280000000800 */
[----:B------:R-:W5:Y:S04]  /*0db0*/  LDS R16, [R6+0x8] ;  /* 0x0000080006107984 */ /* 0x000f680000000800 */
[----:B------:R-:W5:Y:S04]  /*0dc0*/  LDS R18, [R0+0xc] ;  /* 0x00000c0000127984 */ /* 0x000f680000000800 */
[----:B------:R-:W5:Y:S01]  /*0dd0*/  LDS R20, [R6+0xc] ;  /* 0x00000c0006147984 */ /* 0x000f620000000800 */
[----:B--2---:R-:W-:Y:S01]  /*0de0*/  FADD R5, R10, R5 ;  /* 0x000000050a057221 */ /* 0x004fe20000000000 */
[----:B---3--:R-:W-:-:S03]  /*0df0*/  FADD R8, R13, R8 ;  /* 0x000000080d087221 */ /* 0x008fc60000000000 */
[----:B0-----:R-:W-:Y:S01]  /*0e00*/  FADD R5, R5, R12 ;  /* 0x0000000c05057221 */ /* 0x001fe20000000000 */
[----:B-1----:R-:W-:-:S03]  /*0e10*/  FADD R7, R8, R7 ;  /* 0x0000000708077221 */ /* 0x002fc60000000000 */
[----:B----4-:R-:W-:Y:S01]  /*0e20*/  FADD R5, R5, R14 ;  /* 0x0000000e05057221 */ /* 0x010fe20000000000 */
[----:B-----5:R-:W-:-:S03]  /*0e30*/  FADD R7, R7, R16 ;  /* 0x0000001007077221 */ /* 0x020fc60000000000 */
[----:B------:R-:W-:Y:S01]  /*0e40*/  FADD R10, R5, R18 ;  /* 0x00000012050a7221 */ /* 0x000fe20000000000 */
[----:B------:R-:W-:-:S07]  /*0e50*/  FADD R13, R7, R20 ;  /* 0x00000014070d7221 */ /* 0x000fce0000000000 */
.L_x_90:
[----:B------:R-:W-:Y:S05]  /*0e60*/  BSYNC.RECONVERGENT B1 ;  /* 0x0000000000017941 */ /* 0x000fea0003800200 */
.L_x_89:
[----:B------:R-:W-:Y:S05]  /*0e70*/  @!P1 BRA `(.L_x_88) ;  /* 0x00000000005c9947 */ /* 0x000fea0003800000 */
[----:B------:R-:W-:Y:S01]  /*0e80*/  ISETP.NE.AND P0, PT, R9, 0x1, PT ;  /* 0x000000010900780c */ /* 0x000fe20003f05270 */
[----:B------:R-:W-:Y:S01]  /*0e90*/  BSSY.RECONVERGENT B1, `(.L_x_91) ;  /* 0x000000f000017945 */ /* 0x000fe20003800200 */
[----:B------:R-:W-:-:S04]  /*0ea0*/  LOP3.LUT R22, R22, 0x1, RZ, 0xc0, !PT ;  /* 0x0000000116167812 */ /* 0x000fc800078ec0ff */
[----:B------:R-:W-:-:S07]  /*0eb0*/  ISETP.NE.U32.AND P1, PT, R22, 0x1, PT ;  /* 0x000000011600780c */ /* 0x000fce0003f25070 */
[----:B------:R-:W-:Y:S06]  /*0ec0*/  @!P0 BRA `(.L_x_92) ;  /* 0x00000000002c8947 */ /* 0x000fec0003800000 */
[C---:B------:R-:W-:Y:S02]  /*0ed0*/  LEA R0, R4.reuse, R23, 0x2 ;  /* 0x0000001704007211 */ /* 0x040fe400078e10ff */
[C---:B------:R-:W-:Y:S01]  /*0ee0*/  LEA R6, R4.reuse, R2, 0x2 ;  /* 0x0000000204067211 */ /* 0x040fe200078e10ff */
[----:B------:R-:W-:Y:S02]  /*0ef0*/  VIADD R4, R4, 0x2 ;  /* 0x0000000204047836 */ /* 0x000fe40000000000 */
[----:B------:R-:W2:Y:S04]  /*0f00*/  LDS R5, [R0] ;  /* 0x0000000000057984 */ /* 0x000ea80000000800 */
[----:B------:R-:W3:Y:S04]  /*0f10*/  LDS R8, [R6] ;  /* 0x0000000006087984 */ /* 0x000ee80000000800 */
[----:B------:R-:W0:Y:S04]  /*0f20*/  LDS R12, [R0+0x4] ;  /* 0x00000400000c7984 */ /* 0x000e280000000800 */
[----:B------:R-:W1:Y:S01]  /*0f30*/  LDS R7, [R6+0x4] ;  /* 0x0000040006077984 */ /* 0x000e620000000800 */
[----:B--2---:R-:W-:Y:S01]  /*0f40*/  FADD R5, R10, R5 ;  /* 0x000000050a057221 */ /* 0x004fe20000000000 */
[----:B---3--:R-:W-:-:S03]  /*0f50*/  FADD R8, R13, R8 ;  /* 0x000000080d087221 */ /* 0x008fc60000000000 */
[----:B0-----:R-:W-:Y:S01]  /*0f60*/  FADD R10, R5, R12 ;  /* 0x0000000c050a7221 */ /* 0x001fe20000000000 */
[----:B-1----:R-:W-:-:S07]  /*0f70*/  FADD R13, R8, R7 ;  /* 0x00000007080d7221 */ /* 0x002fce0000000000 */
.L_x_92:
[----:B------:R-:W-:Y:S05]  /*0f80*/  BSYNC.RECONVERGENT B1 ;  /* 0x0000000000017941 */ /* 0x000fea0003800200 */
.L_x_91:
[C---:B------:R-:W-:Y:S02]  /*0f90*/  @!P1 LEA R0, R4.reuse, R23, 0x2 ;  /* 0x0000001704009211 */ /* 0x040fe400078e10ff */
[----:B------:R-:W-:-:S03]  /*0fa0*/  @!P1 LEA R4, R4, R2, 0x2 ;  /* 0x0000000204049211 */ /* 0x000fc600078e10ff */
[----:B------:R-:W2:Y:S04]  /*0fb0*/  @!P1 LDS R5, [R0] ;  /* 0x0000000000059984 */ /* 0x000ea80000000800 */
[----:B------:R-:W3:Y:S01]  /*0fc0*/  @!P1 LDS R4, [R4] ;  /* 0x0000000004049984 */ /* 0x000ee20000000800 */
[----:B--2---:R-:W-:Y:S01]  /*0fd0*/  @!P1 FADD R10, R10, R5 ;  /* 0x000000050a0a9221 */ /* 0x004fe20000000000 */
[----:B---3--:R-:W-:-:S07]  /*0fe0*/  @!P1 FADD R13, R13, R4 ;  /* 0x000000040d0d9221 */ /* 0x008fce0000000000 */
.L_x_88:
[----:B------:R-:W-:Y:S05]  /*0ff0*/  BSYNC.RECONVERGENT B0 ;  /* 0x0000000000007941 */ /* 0x000fea0003800200 */
.L_x_87:
[----:B--2---:R1:W-:Y:S04]  /*1000*/  STS [R23], R10 ;  /* 0x0000000a17007388 */ /* 0x0043e80000000800 */
[----:B---3--:R1:W-:Y:S02]  /*1010*/  STS [R2], R13 ;  /* 0x0000000d02007388 */ /* 0x0083e40000000800 */
.L_x_82:
[----:B------:R-:W-:Y:S05]  /*1020*/  WARPSYNC.ALL ;  /* 0x0000000000007948 */ /* 0x000fea0003800000 */
[----:B------:R-:W-:Y:S01]  /*1030*/  BAR.SYNC.DEFER_BLOCKING 0x0 ;  /* 0x0000000000007b1d */ /* 0x000fe20000010000 */
[----:B------:R-:W-:-:S13]  /*1040*/  ISETP.NE.AND P0, PT, R3, RZ, PT ;  /* 0x000000ff0300720c */ /* 0x000fda0003f05270 */
[----:B------:R-:W-:Y:S05]  /*1050*/  @P0 EXIT ;  /* 0x000000000000094d */ /* 0x000fea0003800000 */
[----:B01----:R-:W0:Y:S01]  /*1060*/  LDS R23, [R23] ;  /* 0x0000000017177984 */ /* 0x003e220000000800 */
[----:B------:R-:W1:Y:S01]  /*1070*/  LDC.64 R4, c[0x0][0x388] ;  /* 0x0000e200ff047b82 */ /* 0x000e620000000a00 */
[----:B------:R-:W-:Y:S02]  /*1080*/  IMAD R19, R24, UR38, R19 ;  /* 0x0000002618137c24 */ /* 0x000fe4000f8e0213 */
[----:B------:R-:W2:Y:S03]  /*1090*/  LDS R3, [R2] ;  /* 0x0000000002037984 */ /* 0x000ea60000000800 */
[----:B------:R-:W-:-:S05]  /*10a0*/  SHF.L.U32 R19, R19, 0x1, RZ ;  /* 0x0000000113137819 */ /* 0x000fca00000006ff */
[----:B-1----:R-:W-:-:S05]  /*10b0*/  IMAD.WIDE.U32 R4, R19, 0x4, R4 ;  /* 0x0000000413047825 */ /* 0x002fca00078e0004 */
[----:B0-----:R-:W-:Y:S04]  /*10c0*/  STG.E desc[UR36][R4.64], R23 ;  /* 0x0000001704007986 */ /* 0x001fe8000c101924 */
[----:B--2---:R-:W-:Y:S01]  /*10d0*/  STG.E desc[UR36][R4.64+0x4], R3 ;  /* 0x0000040304007986 */ /* 0x004fe2000c101924 */
[----:B------:R-:W-:Y:S05]  /*10e0*/  EXIT ;  /* 0x000000000000794d */ /* 0x000fea0003800000 */
.L_x_93:
        /* <DEDUP_REMOVED lines=9> */
.L_x_97:


//--------------------- .nv.global.init           --------------------------
	.section	.nv.global.init,"aw",@progbits
	.align	16
.nv.global.init:
	.type		__cudart_sin_cos_coeffs,@object
	.size		__cudart_sin_cos_coeffs,(__cudart_i2opi_d - __cudart_sin_cos_coeffs)
__cudart_sin_cos_coeffs:
        /*0000*/ 	.byte	0x46, 0xd2, 0xb0, 0x2c, 0xf1, 0xe5, 0x5a, 0xbe, 0x92, 0xe3, 0xac, 0x69, 0xe3, 0x1d, 0xc7, 0x3e
        /*0010*/ 	.byte	0xa1, 0x62, 0xdb, 0x19, 0xa0, 0x01, 0x2a, 0xbf, 0x18, 0x08, 0x11, 0x11, 0x11, 0x11, 0x81, 0x3f
        /*0020*/ 	.byte	0x54, 0x55, 0x55, 0x55, 0x55, 0x55, 0xc5, 0xbf, 0x00, 0x00, 0x00, 0x00, 0x00, 0x00, 0x00, 0x00
        /*0030*/ 	.byte	0x00, 0x00, 0x00, 0x00, 0x00, 0x00, 0x00, 0x00, 0x64, 0x81, 0xfd, 0x20, 0x83, 0xff, 0xa8, 0xbd
        /*0040*/ 	.byte	0x28, 0x85, 0xef, 0xc1, 0xa7, 0xee, 0x21, 0x3e, 0xd9, 0xe6, 0x06, 0x8e, 0x4f, 0x7e, 0x92, 0xbe
        /*0050*/ 	.byte	0xe9, 0xbc, 0xdd, 0x19, 0xa0, 0x01, 0xfa, 0x3e, 0x47, 0x5d, 0xc1, 0x16, 0x6c, 0xc1, 0x56, 0xbf
        /*0060*/ 	.byte	0x51, 0x55, 0x55, 0x55, 0x55, 0x55, 0xa5, 0x3f, 0x00, 0x00, 0x00, 0x00, 0x00, 0x00, 0xe0, 0xbf
        /*0070*/ 	.byte	0x00, 0x00, 0x00, 0x00, 0x00, 0x00, 0xf0, 0x3f, 0x00, 0x00, 0x00, 0x00, 0x00, 0x00, 0x00, 0x00
	.type		__cudart_i2opi_d,@object
	.size		__cudart_i2opi_d,($str - __cudart_i2opi_d)
__cudart_i2opi_d:
        /* <DEDUP_REMOVED lines=9> */
	.type		$str,@object
	.size		$str,($str$6 - $str)
$str:
        /*0110*/ 	.byte	0x72, 0x78, 0x5f, 0x63, 0x75, 0x64, 0x61, 0x3a, 0x20, 0x25, 0x64, 0x20, 0x0a, 0x00
	.type		$str$6,@object
	.size		$str$6,($str$5 - $str$6)
$str$6:
        /*011e*/ 	.byte	0x72, 0x78, 0x5f, 0x63, 0x75, 0x64, 0x61, 0x3a, 0x6d, 0x69, 0x78, 0x20, 0x25, 0x64, 0x20, 0x0a
        /*012e*/ 	.byte	0x00
	.type		$str$5,@object
	.size		$str$5,($str$1 - $str$5)
$str$5:
        /*012f*/ 	.byte	0x2f, 0x74, 0x6d, 0x70, 0x2f, 0x73, 0x61, 0x73, 0x73, 0x5f, 0x63, 0x75, 0x5f, 0x7a, 0x65, 0x74
        /*013f*/ 	.byte	0x39, 0x31, 0x6c, 0x30, 0x67, 0x2f, 0x6b, 0x2e, 0x63, 0x75, 0x00
	.type		$str$1,@object
	.size		$str$1,($str$3 - $str$1)
$str$1:
        /*014a*/ 	.byte	0x72, 0x78, 0x5f, 0x63, 0x75, 0x64, 0x61, 0x3a, 0x20, 0x69, 0x2f, 0x71, 0x3a, 0x20, 0x25, 0x66
        /*015a*/ 	.byte	0x20, 0x25, 0x66, 0x20, 0x25, 0x66, 0x20, 0x25, 0x66, 0x20, 0x0a, 0x00
	.type		$str$3,@object
	.size		$str$3,($str$7 - $str$3)
$str$3:
        /*0166*/ 	.byte	0x72, 0x78, 0x5f, 0x63, 0x75, 0x64, 0x61, 0x3a, 0x20, 0x69, 0x71, 0x20, 0x74, 0x65, 0x6d, 0x70
        /*0176*/ 	.byte	0x20, 0x30, 0x20, 0x3a, 0x20, 0x25, 0x66, 0x20, 0x25, 0x66, 0x20, 0x20, 0x0a, 0x00
	.type		$str$7,@object
	.size		$str$7,($str$2 - $str$7)
$str$7:
        /*0184*/ 	.byte	0x72, 0x78, 0x5f, 0x63, 0x75, 0x64, 0x61, 0x3a, 0x6d, 0x69, 0x78, 0x20, 0x69, 0x2f, 0x71, 0x3a
        /*0194*/ 	.byte	0x20, 0x25, 0x66, 0x20, 0x25, 0x66, 0x20, 0x25, 0x66, 0x20, 0x25, 0x66, 0x20, 0x0a, 0x00
	.type		$str$2,@object
	.size		$str$2,($str$8 - $str$2)
$str$2:
        /*01a3*/ 	.byte	0x72, 0x78, 0x5f, 0x63, 0x75, 0x64, 0x61, 0x3a, 0x20, 0x66, 0x69, 0x6c, 0x74, 0x65, 0x72, 0x3a
        /*01b3*/ 	.byte	0x20, 0x25, 0x66, 0x20, 0x25, 0x66, 0x20, 0x25, 0x66, 0x20, 0x25, 0x66, 0x20, 0x0a, 0x00
	.type		$str$8,@object
	.size		$str$8,($str$4 - $str$8)
$str$8:
        /*01c2*/ 	.byte	0x72, 0x78, 0x5f, 0x63, 0x75, 0x64, 0x61, 0x3a, 0x6d, 0x69, 0x78, 0x20, 0x66, 0x69, 0x6c, 0x74
        /*01d2*/ 	.byte	0x65, 0x72, 0x3a, 0x20, 0x25, 0x66, 0x20, 0x25, 0x66, 0x20, 0x25, 0x66, 0x20, 0x25, 0x66, 0x20
        /*01e2*/ 	.byte	0x0a, 0x00
	.type		$str$4,@object
	.size		$str$4,(__unnamed_1 - $str$4)
$str$4:
        /*01e4*/ 	.byte	0x74, 0x73, 0x61, 0x6d, 0x70, 0x20, 0x3c, 0x3d, 0x20, 0x28, 0x34, 0x20, 0x2a, 0x20, 0x62, 0x6c
        /*01f4*/ 	.byte	0x6f, 0x63, 0x6b, 0x44, 0x69, 0x6d, 0x2e, 0x78, 0x20, 0x2a, 0x20, 0x67, 0x72, 0x69, 0x64, 0x44
        /*0204*/ 	.byte	0x69, 0x6d, 0x2e, 0x78, 0x29, 0x00
	.type		__unnamed_1,@object
	.size		__unnamed_1,($str$9 - __unnamed_1)
__unnamed_1:
        /*020a*/ 	.byte	0x76, 0x6f, 0x69, 0x64, 0x20, 0x6d, 0x75, 0x6c, 0x74, 0x69, 0x70, 0x6c, 0x79, 0x5f, 0x6d, 0x69
        /*021a*/ 	.byte	0x78, 0x5f, 0x61, 0x64, 0x64, 0x28, 0x73, 0x69, 0x67, 0x6e, 0x65, 0x64, 0x20, 0x73, 0x68, 0x6f
        /*022a*/ 	.byte	0x72, 0x74, 0x20, 0x2a, 0x2c, 0x20, 0x66, 0x6c, 0x6f, 0x61, 0x74, 0x20, 0x2a, 0x2c, 0x20, 0x66
        /*023a*/ 	.byte	0x6c, 0x6f, 0x61, 0x74, 0x20, 0x2a, 0x29, 0x00
	.type		$str$9,@object
	.size		$str$9,(.L_10 - $str$9)
$str$9:
        /*0242*/ 	.byte	0x20, 0x20, 0x20, 0x3d, 0x3e, 0x20, 0x42, 0x6c, 0x6f, 0x63, 0x6b, 0x49, 0x64, 0x78, 0x2e, 0x78
        /*0252*/ 	.byte	0x20, 0x25, 0x64, 0x3a, 0x20, 0x70, 0x68, 0x61, 0x73, 0x65, 0x49, 0x6e, 0x63, 0x3a, 0x20, 0x25
        /*0262*/ 	.byte	0x66, 0x20, 0x20, 0x70, 0x68, 0x69, 0x5f, 0x72, 0x65, 0x6d, 0x3a, 0x20, 0x25, 0x66, 0x20, 0x20
        /*0272*/ 	.byte	0x70, 0x68, 0x69, 0x4f, 0x66, 0x66, 0x73, 0x65, 0x74, 0x3a, 0x20, 0x25, 0x66, 0x20, 0x20, 0x0a
        /*0282*/ 	.byte	0x00
.L_10:


//--------------------- .nv.shared._Z16multiply_mix_addPsPfS0_ --------------------------
	.section	.nv.shared._Z16multiply_mix_addPsPfS0_,"aw",@nobits
	.sectionflags	@""
	.align	4
.nv.shared._Z16multiply_mix_addPsPfS0_:
	.zero		9216


//--------------------- .nv.shared.reserved.0     --------------------------
	.section	.nv.shared.reserved.0,"aw",@nobits
	.weak		__nv_reservedSMEM_offset_0_alias
	.size		__nv_reservedSMEM_offset_0_alias, 0, 64
	.other		__nv_reservedSMEM_offset_0_alias,@"STO_CUDA_RESERVED_SHARED STV_DEFAULT"
__nv_reservedSMEM_offset_0_alias:
	.zero		0
	.zero		64


//--------------------- .nv.shared._Z16multiply_and_addPfS_S_ --------------------------
	.section	.nv.shared._Z16multiply_and_addPfS_S_,"aw",@nobits
	.sectionflags	@""
	.align	4
.nv.shared._Z16multiply_and_addPfS_S_:
	.zero		9216


//--------------------- .nv.constant0._Z16multiply_mix_addPsPfS0_ --------------------------
	.section	.nv.constant0._Z16multiply_mix_addPsPfS0_,"a",@progbits
	.sectionflags	@""
	.align	4
.nv.constant0._Z16multiply_mix_addPsPfS0_:
	.zero		920


//--------------------- .nv.constant0._Z16multiply_and_addPfS_S_ --------------------------
	.section	.nv.constant0._Z16multiply_and_addPfS_S_,"a",@progbits
	.sectionflags	@""
	.align	4
.nv.constant0._Z16multiply_and_addPfS_S_:
	.zero		920


//--------------------- SYMBOLS --------------------------

	.type		.nv.reservedSmem.offset0,@object
	.size		.nv.reservedSmem.offset0,0x4
	.type		.nv.reservedSmem.cap,@object
	.size		.nv.reservedSmem.cap,0x4
	.type		vprintf,@function
	.type		__assertfail,@function
